//
// Generated by NVIDIA NVVM Compiler
//
// Compiler Build ID: CL-36424714
// Cuda compilation tools, release 13.0, V13.0.88
// Based on NVVM 20.0.0
//

.version 9.0
.target sm_100
.address_size 64

	// .globl	_Z12calcDistance10PointFieldP13DistanceField
.extern .func  (.param .b64 func_retval0) malloc
(
	.param .b64 malloc_param_0
)
;
.extern .func free
(
	.param .b64 free_param_0
)
;
.func  (.param .b64 func_retval0) __internal_accurate_pow
(
	.param .b64 __internal_accurate_pow_param_0
)
;

.visible .entry _Z12calcDistance10PointFieldP13DistanceField(
	.param .align 8 .b8 _Z12calcDistance10PointFieldP13DistanceField_param_0[16],
	.param .u64 .ptr .align 1 _Z12calcDistance10PointFieldP13DistanceField_param_1
)
{
	.reg .pred 	%p<49>;
	.reg .b32 	%r<98>;
	.reg .b32 	%f<54>;
	.reg .b64 	%rd<77>;
	.reg .b64 	%fd<52>;

	ld.param.u64 	%rd4, [_Z12calcDistance10PointFieldP13DistanceField_param_0+8];
	ld.param.f32 	%f22, [_Z12calcDistance10PointFieldP13DistanceField_param_0+4];
	ld.param.u32 	%r41, [_Z12calcDistance10PointFieldP13DistanceField_param_0];
	ld.param.u64 	%rd5, [_Z12calcDistance10PointFieldP13DistanceField_param_1];
	cvta.to.global.u64 	%rd1, %rd5;
	{ // callseq 0, 0
	.param .b64 param0;
	st.param.b64 	[param0], 12;
	.param .b64 retval0;
	call.uni (retval0), 
	malloc, 
	(
	param0
	);
	ld.param.b64 	%rd6, [retval0];
	} // callseq 0
	ld.global.u32 	%r89, [%rd1];
	setp.lt.s32 	%p2, %r89, 1;
	@%p2 bra 	$L__BB0_37;
	mov.u32 	%r3, %ctaid.x;
	cvt.rn.f32.s32 	%f2, %r41;
	mov.u32 	%r4, %tid.x;
	mul.f32 	%f3, %f22, %f2;
	mov.f64 	%fd21, 0d4000000000000000;
	{
	.reg .b32 %temp; 
	mov.b64 	{%temp, %r5}, %fd21;
	}
	and.b32  	%r6, %r5, 2146435072;
	setp.eq.s32 	%p3, %r6, 1062207488;
	setp.lt.s32 	%p4, %r5, 0;
	selp.b32 	%r7, 0, 2146435072, %p4;
	and.b32  	%r43, %r5, 2147483647;
	setp.ne.s32 	%p5, %r43, 1071644672;
	and.pred  	%p1, %p3, %p5;
	or.b32  	%r8, %r7, -2147483648;
	mov.b32 	%r90, 0;
	cvt.rn.f32.u32 	%f24, %r3;
	mul.wide.u32 	%rd69, %r3, 8;
$L__BB0_2:
	cvt.rn.f32.s32 	%f23, %r89;
	div.rn.f32 	%f25, %f24, %f23;
	mul.f32 	%f26, %f25, %f2;
	mul.f32 	%f4, %f22, %f26;
	div.rn.f32 	%f27, %f4, %f22;
	cvt.rzi.s32.f32 	%r11, %f27;
	cvt.rn.f32.u32 	%f28, %r4;
	div.rn.f32 	%f29, %f28, %f23;
	mul.f32 	%f30, %f29, %f2;
	mul.f32 	%f5, %f22, %f30;
	div.rn.f32 	%f31, %f5, %f22;
	cvt.rzi.s32.f32 	%r12, %f31;
	cvt.rn.f32.u32 	%f32, %r90;
	div.rn.f32 	%f33, %f32, %f23;
	mul.f32 	%f34, %f33, %f2;
	mul.f32 	%f6, %f22, %f34;
	div.rn.f32 	%f35, %f6, %f22;
	cvt.rzi.s32.f32 	%r13, %f35;
	not.b32 	%r45, %r41;
	add.s32 	%r14, %r45, %r13;
	add.s32 	%r15, %r13, -1;
	mov.b32 	%r91, -2;
$L__BB0_3:
	add.s32 	%r47, %r91, %r11;
	setp.lt.s32 	%p6, %r47, 0;
	setp.lt.s32 	%p7, %r47, %r41;
	sub.s32 	%r48, %r47, %r41;
	add.s32 	%r49, %r48, 1;
	add.s32 	%r50, %r47, %r41;
	selp.b32 	%r51, %r47, %r48, %p7;
	selp.b32 	%r52, 0, %r49, %p7;
	selp.b32 	%r53, %r50, %r51, %p6;
	selp.b32 	%r17, %r47, %r52, %p6;
	cvta.to.global.u64 	%rd7, %rd4;
	mul.wide.s32 	%rd8, %r53, 8;
	add.s64 	%rd3, %rd7, %rd8;
	cvt.rn.f32.s32 	%f36, %r17;
	mul.f32 	%f7, %f22, %f36;
	mov.b32 	%r92, -2;
$L__BB0_4:
	add.s32 	%r55, %r92, %r12;
	setp.lt.s32 	%p8, %r55, 0;
	setp.lt.s32 	%p9, %r55, %r41;
	sub.s32 	%r56, %r55, %r41;
	add.s32 	%r57, %r56, 1;
	add.s32 	%r58, %r55, %r41;
	selp.b32 	%r59, %r55, %r56, %p9;
	selp.b32 	%r60, 0, %r57, %p9;
	selp.b32 	%r19, %r58, %r59, %p8;
	selp.b32 	%r20, %r55, %r60, %p8;
	cvt.rn.f32.s32 	%f37, %r20;
	mul.f32 	%f8, %f22, %f37;
	mov.b32 	%r95, -2;
	mul.wide.s32 	%rd10, %r19, 8;
	mov.u32 	%r93, %r15;
	mov.u32 	%r94, %r14;
$L__BB0_5:
	add.s32 	%r25, %r95, %r13;
	add.s32 	%r26, %r93, -1;
	setp.gt.s32 	%p10, %r26, -1;
	@%p10 bra 	$L__BB0_7;
	add.s32 	%r96, %r25, %r41;
	mov.u32 	%r97, %r25;
	bra.uni 	$L__BB0_9;
$L__BB0_7:
	setp.lt.s32 	%p11, %r26, %r41;
	mov.b32 	%r97, 0;
	mov.u32 	%r96, %r25;
	@%p11 bra 	$L__BB0_9;
	add.s32 	%r96, %r94, -1;
	mov.u32 	%r97, %r94;
$L__BB0_9:
	setp.gt.s32 	%p12, %r17, -1;
	ld.global.u64 	%rd9, [%rd3];
	add.s64 	%rd11, %rd9, %rd10;
	ld.u64 	%rd12, [%rd11];
	mul.wide.s32 	%rd13, %r96, 8;
	add.s64 	%rd14, %rd12, %rd13;
	ld.u64 	%rd15, [%rd14];
	ld.f32 	%f38, [%rd15];
	add.f32 	%f39, %f7, %f38;
	st.f32 	[%rd6], %f39;
	ld.global.u64 	%rd16, [%rd3];
	add.s64 	%rd17, %rd16, %rd10;
	ld.u64 	%rd18, [%rd17];
	add.s64 	%rd19, %rd18, %rd13;
	ld.u64 	%rd20, [%rd19];
	ld.f32 	%f40, [%rd20+4];
	add.f32 	%f41, %f8, %f40;
	st.f32 	[%rd6+4], %f41;
	ld.global.u64 	%rd21, [%rd3];
	add.s64 	%rd22, %rd21, %rd10;
	ld.u64 	%rd23, [%rd22];
	add.s64 	%rd24, %rd23, %rd13;
	ld.u64 	%rd25, [%rd24];
	ld.f32 	%f42, [%rd25+8];
	cvt.rn.f32.s32 	%f43, %r97;
	fma.rn.f32 	%f44, %f22, %f43, %f42;
	st.f32 	[%rd6+8], %f44;
	@%p12 bra 	$L__BB0_11;
	ld.global.u64 	%rd33, [%rd3];
	add.s64 	%rd35, %rd33, %rd10;
	ld.u64 	%rd36, [%rd35];
	mul.wide.s32 	%rd37, %r96, 8;
	add.s64 	%rd38, %rd36, %rd37;
	ld.u64 	%rd39, [%rd38];
	ld.f32 	%f46, [%rd39];
	sub.f32 	%f51, %f46, %f3;
	bra.uni 	$L__BB0_12;
$L__BB0_11:
	ld.global.u64 	%rd26, [%rd3];
	add.s64 	%rd28, %rd26, %rd10;
	ld.u64 	%rd29, [%rd28];
	mul.wide.s32 	%rd30, %r96, 8;
	add.s64 	%rd31, %rd29, %rd30;
	ld.u64 	%rd32, [%rd31];
	ld.f32 	%f45, [%rd32];
	add.f32 	%f51, %f3, %f45;
$L__BB0_12:
	setp.gt.s32 	%p13, %r20, -1;
	st.f32 	[%rd6], %f51;
	@%p13 bra 	$L__BB0_14;
	ld.global.u64 	%rd47, [%rd3];
	add.s64 	%rd49, %rd47, %rd10;
	ld.u64 	%rd50, [%rd49];
	mul.wide.s32 	%rd51, %r96, 8;
	add.s64 	%rd52, %rd50, %rd51;
	ld.u64 	%rd53, [%rd52];
	ld.f32 	%f48, [%rd53+4];
	sub.f32 	%f52, %f48, %f3;
	bra.uni 	$L__BB0_15;
$L__BB0_14:
	ld.global.u64 	%rd40, [%rd3];
	mul.wide.s32 	%rd41, %r19, 8;
	add.s64 	%rd42, %rd40, %rd41;
	ld.u64 	%rd43, [%rd42];
	mul.wide.s32 	%rd44, %r96, 8;
	add.s64 	%rd45, %rd43, %rd44;
	ld.u64 	%rd46, [%rd45];
	ld.f32 	%f47, [%rd46+4];
	add.f32 	%f52, %f3, %f47;
$L__BB0_15:
	st.f32 	[%rd6+4], %f52;
	setp.gt.s32 	%p14, %r97, -1;
	@%p14 bra 	$L__BB0_17;
	ld.global.u64 	%rd61, [%rd3];
	add.s64 	%rd63, %rd61, %rd10;
	ld.u64 	%rd64, [%rd63];
	mul.wide.s32 	%rd65, %r96, 8;
	add.s64 	%rd66, %rd64, %rd65;
	ld.u64 	%rd67, [%rd66];
	ld.f32 	%f50, [%rd67+8];
	sub.f32 	%f53, %f50, %f3;
	bra.uni 	$L__BB0_18;
$L__BB0_17:
	ld.global.u64 	%rd54, [%rd3];
	mul.wide.s32 	%rd55, %r19, 8;
	add.s64 	%rd56, %rd54, %rd55;
	ld.u64 	%rd57, [%rd56];
	mul.wide.s32 	%rd58, %r96, 8;
	add.s64 	%rd59, %rd57, %rd58;
	ld.u64 	%rd60, [%rd59];
	ld.f32 	%f49, [%rd60+8];
	add.f32 	%f53, %f3, %f49;
$L__BB0_18:
	setp.lt.s32 	%p15, %r5, 0;
	setp.eq.s32 	%p16, %r6, 1062207488;
	st.f32 	[%rd6+8], %f53;
	sub.f32 	%f18, %f4, %f51;
	cvt.f64.f32 	%fd1, %f18;
	{
	.reg .b32 %temp; 
	mov.b64 	{%temp, %r31}, %fd1;
	}
	abs.f64 	%fd2, %fd1;
	{ // callseq 1, 0
	.param .b64 param0;
	st.param.f64 	[param0], %fd2;
	.param .b64 retval0;
	call.uni (retval0), 
	__internal_accurate_pow, 
	(
	param0
	);
	ld.param.f64 	%fd22, [retval0];
	} // callseq 1
	setp.lt.s32 	%p18, %r31, 0;
	neg.f64 	%fd24, %fd22;
	selp.f64 	%fd25, %fd24, %fd22, %p16;
	selp.f64 	%fd26, %fd25, %fd22, %p18;
	setp.eq.f32 	%p19, %f18, 0f00000000;
	selp.b32 	%r62, %r31, 0, %p16;
	or.b32  	%r63, %r62, 2146435072;
	selp.b32 	%r64, %r63, %r62, %p15;
	mov.b32 	%r65, 0;
	mov.b64 	%fd27, {%r65, %r64};
	selp.f64 	%fd49, %fd27, %fd26, %p19;
	add.f64 	%fd28, %fd1, 0d4000000000000000;
	{
	.reg .b32 %temp; 
	mov.b64 	{%temp, %r66}, %fd28;
	}
	and.b32  	%r67, %r66, 2146435072;
	setp.ne.s32 	%p20, %r67, 2146435072;
	@%p20 bra 	$L__BB0_23;
	setp.num.f32 	%p21, %f18, %f18;
	@%p21 bra 	$L__BB0_21;
	mov.f64 	%fd29, 0d4000000000000000;
	add.rn.f64 	%fd49, %fd1, %fd29;
	bra.uni 	$L__BB0_23;
$L__BB0_21:
	setp.neu.f64 	%p22, %fd2, 0d7FF0000000000000;
	@%p22 bra 	$L__BB0_23;
	selp.b32 	%r68, %r8, %r7, %p1;
	selp.b32 	%r69, %r68, %r7, %p18;
	mov.b32 	%r70, 0;
	mov.b64 	%fd49, {%r70, %r69};
$L__BB0_23:
	setp.eq.f32 	%p27, %f18, 0f3F800000;
	selp.f64 	%fd7, 0d3FF0000000000000, %fd49, %p27;
	sub.f32 	%f19, %f5, %f52;
	cvt.f64.f32 	%fd8, %f19;
	{
	.reg .b32 %temp; 
	mov.b64 	{%temp, %r32}, %fd8;
	}
	abs.f64 	%fd9, %fd8;
	{ // callseq 2, 0
	.param .b64 param0;
	st.param.f64 	[param0], %fd9;
	.param .b64 retval0;
	call.uni (retval0), 
	__internal_accurate_pow, 
	(
	param0
	);
	ld.param.f64 	%fd30, [retval0];
	} // callseq 2
	setp.lt.s32 	%p28, %r32, 0;
	neg.f64 	%fd32, %fd30;
	selp.f64 	%fd33, %fd32, %fd30, %p16;
	selp.f64 	%fd34, %fd33, %fd30, %p28;
	setp.eq.f32 	%p29, %f19, 0f00000000;
	selp.b32 	%r71, %r32, 0, %p16;
	or.b32  	%r72, %r71, 2146435072;
	selp.b32 	%r73, %r72, %r71, %p15;
	mov.b32 	%r74, 0;
	mov.b64 	%fd35, {%r74, %r73};
	selp.f64 	%fd50, %fd35, %fd34, %p29;
	add.f64 	%fd36, %fd8, 0d4000000000000000;
	{
	.reg .b32 %temp; 
	mov.b64 	{%temp, %r75}, %fd36;
	}
	and.b32  	%r76, %r75, 2146435072;
	setp.ne.s32 	%p30, %r76, 2146435072;
	@%p30 bra 	$L__BB0_28;
	setp.num.f32 	%p31, %f19, %f19;
	@%p31 bra 	$L__BB0_26;
	mov.f64 	%fd37, 0d4000000000000000;
	add.rn.f64 	%fd50, %fd8, %fd37;
	bra.uni 	$L__BB0_28;
$L__BB0_26:
	setp.neu.f64 	%p32, %fd9, 0d7FF0000000000000;
	@%p32 bra 	$L__BB0_28;
	selp.b32 	%r77, %r8, %r7, %p1;
	selp.b32 	%r78, %r77, %r7, %p28;
	mov.b32 	%r79, 0;
	mov.b64 	%fd50, {%r79, %r78};
$L__BB0_28:
	setp.eq.f32 	%p37, %f19, 0f3F800000;
	selp.f64 	%fd38, 0d3FF0000000000000, %fd50, %p37;
	add.f64 	%fd14, %fd7, %fd38;
	sub.f32 	%f20, %f6, %f53;
	cvt.f64.f32 	%fd15, %f20;
	{
	.reg .b32 %temp; 
	mov.b64 	{%temp, %r33}, %fd15;
	}
	abs.f64 	%fd16, %fd15;
	{ // callseq 3, 0
	.param .b64 param0;
	st.param.f64 	[param0], %fd16;
	.param .b64 retval0;
	call.uni (retval0), 
	__internal_accurate_pow, 
	(
	param0
	);
	ld.param.f64 	%fd39, [retval0];
	} // callseq 3
	setp.lt.s32 	%p38, %r33, 0;
	neg.f64 	%fd41, %fd39;
	selp.f64 	%fd42, %fd41, %fd39, %p16;
	selp.f64 	%fd43, %fd42, %fd39, %p38;
	setp.eq.f32 	%p39, %f20, 0f00000000;
	selp.b32 	%r80, %r33, 0, %p16;
	or.b32  	%r81, %r80, 2146435072;
	selp.b32 	%r82, %r81, %r80, %p15;
	mov.b32 	%r83, 0;
	mov.b64 	%fd44, {%r83, %r82};
	selp.f64 	%fd51, %fd44, %fd43, %p39;
	add.f64 	%fd45, %fd15, 0d4000000000000000;
	{
	.reg .b32 %temp; 
	mov.b64 	{%temp, %r84}, %fd45;
	}
	and.b32  	%r85, %r84, 2146435072;
	setp.ne.s32 	%p40, %r85, 2146435072;
	@%p40 bra 	$L__BB0_33;
	setp.num.f32 	%p41, %f20, %f20;
	@%p41 bra 	$L__BB0_31;
	mov.f64 	%fd46, 0d4000000000000000;
	add.rn.f64 	%fd51, %fd15, %fd46;
	bra.uni 	$L__BB0_33;
$L__BB0_31:
	setp.neu.f64 	%p42, %fd16, 0d7FF0000000000000;
	@%p42 bra 	$L__BB0_33;
	selp.b32 	%r86, %r8, %r7, %p1;
	selp.b32 	%r87, %r86, %r7, %p38;
	mov.b32 	%r88, 0;
	mov.b64 	%fd51, {%r88, %r87};
$L__BB0_33:
	setp.eq.f32 	%p44, %f20, 0f3F800000;
	selp.f64 	%fd47, 0d3FF0000000000000, %fd51, %p44;
	add.f64 	%fd48, %fd14, %fd47;
	cvt.rn.f32.f64 	%f21, %fd48;
	add.s32 	%r95, %r95, 1;
	add.s32 	%r94, %r94, 1;
	add.s32 	%r93, %r93, 1;
	setp.ne.s32 	%p45, %r95, 3;
	@%p45 bra 	$L__BB0_5;
	add.s32 	%r92, %r92, 1;
	setp.ne.s32 	%p46, %r92, 3;
	@%p46 bra 	$L__BB0_4;
	add.s32 	%r91, %r91, 1;
	setp.ne.s32 	%p47, %r91, 3;
	@%p47 bra 	$L__BB0_3;
	ld.global.u64 	%rd68, [%rd1+8];
	add.s64 	%rd70, %rd68, %rd69;
	ld.u64 	%rd71, [%rd70];
	mul.wide.u32 	%rd72, %r4, 8;
	add.s64 	%rd73, %rd71, %rd72;
	ld.u64 	%rd74, [%rd73];
	mul.wide.u32 	%rd75, %r90, 4;
	add.s64 	%rd76, %rd74, %rd75;
	st.f32 	[%rd76], %f21;
	add.s32 	%r90, %r90, 1;
	ld.global.u32 	%r89, [%rd1];
	setp.lt.s32 	%p48, %r90, %r89;
	@%p48 bra 	$L__BB0_2;
$L__BB0_37:
	{ // callseq 4, 0
	.param .b64 param0;
	st.param.b64 	[param0], %rd6;
	call.uni 
	free, 
	(
	param0
	);
	} // callseq 4
	ret;

}
	// .globl	_Z9calcNoise13DistanceFieldP10NoiseField
.visible .entry _Z9calcNoise13DistanceFieldP10NoiseField(
	.param .align 8 .b8 _Z9calcNoise13DistanceFieldP10NoiseField_param_0[16],
	.param .u64 .ptr .align 1 _Z9calcNoise13DistanceFieldP10NoiseField_param_1
)
{
	.reg .pred 	%p<10>;
	.reg .b32 	%r<22>;
	.reg .b32 	%f<64>;
	.reg .b64 	%rd<247>;

	ld.param.u64 	%rd5, [_Z9calcNoise13DistanceFieldP10NoiseField_param_0+8];
	ld.param.u32 	%r15, [_Z9calcNoise13DistanceFieldP10NoiseField_param_0];
	ld.param.u64 	%rd6, [_Z9calcNoise13DistanceFieldP10NoiseField_param_1];
	setp.lt.s32 	%p1, %r15, 1;
	@%p1 bra 	$L__BB1_12;
	cvta.to.global.u64 	%rd7, %rd5;
	cvta.to.global.u64 	%rd1, %rd6;
	mov.u32 	%r2, %ctaid.x;
	mul.wide.u32 	%rd8, %r2, 8;
	add.s64 	%rd2, %rd7, %rd8;
	mov.u32 	%r3, %tid.x;
	and.b32  	%r4, %r15, 7;
	setp.lt.u32 	%p2, %r15, 8;
	mov.b32 	%r20, 0;
	@%p2 bra 	$L__BB1_4;
	and.b32  	%r20, %r15, 2147483640;
	neg.s32 	%r18, %r20;
	mov.b64 	%rd246, 0;
	mul.wide.u32 	%rd12, %r3, 8;
$L__BB1_3:
	.pragma "nounroll";
	ld.global.u64 	%rd10, [%rd2];
	cvta.to.global.u64 	%rd11, %rd10;
	add.s64 	%rd13, %rd11, %rd12;
	ld.global.u64 	%rd14, [%rd13];
	cvta.to.global.u64 	%rd15, %rd14;
	add.s64 	%rd16, %rd15, %rd246;
	ld.global.f32 	%f1, [%rd16];
	add.f32 	%f2, %f1, 0fC2800000;
	div.rn.f32 	%f3, %f2, 0f468C2000;
	mov.f32 	%f4, 0f3F800000;
	sub.f32 	%f5, %f4, %f3;
	ld.global.u64 	%rd17, [%rd1+8];
	cvta.to.global.u64 	%rd18, %rd17;
	add.s64 	%rd20, %rd18, %rd8;
	ld.global.u64 	%rd21, [%rd20];
	cvta.to.global.u64 	%rd22, %rd21;
	add.s64 	%rd23, %rd22, %rd12;
	ld.global.u64 	%rd24, [%rd23];
	cvta.to.global.u64 	%rd25, %rd24;
	add.s64 	%rd26, %rd25, %rd246;
	st.global.f32 	[%rd26], %f5;
	ld.global.u64 	%rd27, [%rd2];
	cvta.to.global.u64 	%rd28, %rd27;
	add.s64 	%rd29, %rd28, %rd12;
	ld.global.u64 	%rd30, [%rd29];
	cvta.to.global.u64 	%rd31, %rd30;
	add.s64 	%rd32, %rd31, %rd246;
	ld.global.f32 	%f6, [%rd32+4];
	add.f32 	%f7, %f6, 0fC2800000;
	div.rn.f32 	%f8, %f7, 0f468C2000;
	sub.f32 	%f9, %f4, %f8;
	ld.global.u64 	%rd33, [%rd1+8];
	cvta.to.global.u64 	%rd34, %rd33;
	add.s64 	%rd35, %rd34, %rd8;
	ld.global.u64 	%rd36, [%rd35];
	cvta.to.global.u64 	%rd37, %rd36;
	add.s64 	%rd38, %rd37, %rd12;
	ld.global.u64 	%rd39, [%rd38];
	cvta.to.global.u64 	%rd40, %rd39;
	add.s64 	%rd41, %rd40, %rd246;
	st.global.f32 	[%rd41+4], %f9;
	ld.global.u64 	%rd42, [%rd2];
	cvta.to.global.u64 	%rd43, %rd42;
	add.s64 	%rd44, %rd43, %rd12;
	ld.global.u64 	%rd45, [%rd44];
	cvta.to.global.u64 	%rd46, %rd45;
	add.s64 	%rd47, %rd46, %rd246;
	ld.global.f32 	%f10, [%rd47+8];
	add.f32 	%f11, %f10, 0fC2800000;
	div.rn.f32 	%f12, %f11, 0f468C2000;
	sub.f32 	%f13, %f4, %f12;
	ld.global.u64 	%rd48, [%rd1+8];
	cvta.to.global.u64 	%rd49, %rd48;
	add.s64 	%rd50, %rd49, %rd8;
	ld.global.u64 	%rd51, [%rd50];
	cvta.to.global.u64 	%rd52, %rd51;
	add.s64 	%rd53, %rd52, %rd12;
	ld.global.u64 	%rd54, [%rd53];
	cvta.to.global.u64 	%rd55, %rd54;
	add.s64 	%rd56, %rd55, %rd246;
	st.global.f32 	[%rd56+8], %f13;
	ld.global.u64 	%rd57, [%rd2];
	cvta.to.global.u64 	%rd58, %rd57;
	add.s64 	%rd59, %rd58, %rd12;
	ld.global.u64 	%rd60, [%rd59];
	cvta.to.global.u64 	%rd61, %rd60;
	add.s64 	%rd62, %rd61, %rd246;
	ld.global.f32 	%f14, [%rd62+12];
	add.f32 	%f15, %f14, 0fC2800000;
	div.rn.f32 	%f16, %f15, 0f468C2000;
	sub.f32 	%f17, %f4, %f16;
	ld.global.u64 	%rd63, [%rd1+8];
	cvta.to.global.u64 	%rd64, %rd63;
	add.s64 	%rd65, %rd64, %rd8;
	ld.global.u64 	%rd66, [%rd65];
	cvta.to.global.u64 	%rd67, %rd66;
	add.s64 	%rd68, %rd67, %rd12;
	ld.global.u64 	%rd69, [%rd68];
	cvta.to.global.u64 	%rd70, %rd69;
	add.s64 	%rd71, %rd70, %rd246;
	st.global.f32 	[%rd71+12], %f17;
	ld.global.u64 	%rd72, [%rd2];
	cvta.to.global.u64 	%rd73, %rd72;
	add.s64 	%rd74, %rd73, %rd12;
	ld.global.u64 	%rd75, [%rd74];
	cvta.to.global.u64 	%rd76, %rd75;
	add.s64 	%rd77, %rd76, %rd246;
	ld.global.f32 	%f18, [%rd77+16];
	add.f32 	%f19, %f18, 0fC2800000;
	div.rn.f32 	%f20, %f19, 0f468C2000;
	sub.f32 	%f21, %f4, %f20;
	ld.global.u64 	%rd78, [%rd1+8];
	cvta.to.global.u64 	%rd79, %rd78;
	add.s64 	%rd80, %rd79, %rd8;
	ld.global.u64 	%rd81, [%rd80];
	cvta.to.global.u64 	%rd82, %rd81;
	add.s64 	%rd83, %rd82, %rd12;
	ld.global.u64 	%rd84, [%rd83];
	cvta.to.global.u64 	%rd85, %rd84;
	add.s64 	%rd86, %rd85, %rd246;
	st.global.f32 	[%rd86+16], %f21;
	ld.global.u64 	%rd87, [%rd2];
	cvta.to.global.u64 	%rd88, %rd87;
	add.s64 	%rd89, %rd88, %rd12;
	ld.global.u64 	%rd90, [%rd89];
	cvta.to.global.u64 	%rd91, %rd90;
	add.s64 	%rd92, %rd91, %rd246;
	ld.global.f32 	%f22, [%rd92+20];
	add.f32 	%f23, %f22, 0fC2800000;
	div.rn.f32 	%f24, %f23, 0f468C2000;
	sub.f32 	%f25, %f4, %f24;
	ld.global.u64 	%rd93, [%rd1+8];
	cvta.to.global.u64 	%rd94, %rd93;
	add.s64 	%rd95, %rd94, %rd8;
	ld.global.u64 	%rd96, [%rd95];
	cvta.to.global.u64 	%rd97, %rd96;
	add.s64 	%rd98, %rd97, %rd12;
	ld.global.u64 	%rd99, [%rd98];
	cvta.to.global.u64 	%rd100, %rd99;
	add.s64 	%rd101, %rd100, %rd246;
	st.global.f32 	[%rd101+20], %f25;
	ld.global.u64 	%rd102, [%rd2];
	cvta.to.global.u64 	%rd103, %rd102;
	add.s64 	%rd104, %rd103, %rd12;
	ld.global.u64 	%rd105, [%rd104];
	cvta.to.global.u64 	%rd106, %rd105;
	add.s64 	%rd107, %rd106, %rd246;
	ld.global.f32 	%f26, [%rd107+24];
	add.f32 	%f27, %f26, 0fC2800000;
	div.rn.f32 	%f28, %f27, 0f468C2000;
	sub.f32 	%f29, %f4, %f28;
	ld.global.u64 	%rd108, [%rd1+8];
	cvta.to.global.u64 	%rd109, %rd108;
	add.s64 	%rd110, %rd109, %rd8;
	ld.global.u64 	%rd111, [%rd110];
	cvta.to.global.u64 	%rd112, %rd111;
	add.s64 	%rd113, %rd112, %rd12;
	ld.global.u64 	%rd114, [%rd113];
	cvta.to.global.u64 	%rd115, %rd114;
	add.s64 	%rd116, %rd115, %rd246;
	st.global.f32 	[%rd116+24], %f29;
	ld.global.u64 	%rd117, [%rd2];
	cvta.to.global.u64 	%rd118, %rd117;
	add.s64 	%rd119, %rd118, %rd12;
	ld.global.u64 	%rd120, [%rd119];
	cvta.to.global.u64 	%rd121, %rd120;
	add.s64 	%rd122, %rd121, %rd246;
	ld.global.f32 	%f30, [%rd122+28];
	add.f32 	%f31, %f30, 0fC2800000;
	div.rn.f32 	%f32, %f31, 0f468C2000;
	sub.f32 	%f33, %f4, %f32;
	ld.global.u64 	%rd123, [%rd1+8];
	cvta.to.global.u64 	%rd124, %rd123;
	add.s64 	%rd125, %rd124, %rd8;
	ld.global.u64 	%rd126, [%rd125];
	cvta.to.global.u64 	%rd127, %rd126;
	add.s64 	%rd128, %rd127, %rd12;
	ld.global.u64 	%rd129, [%rd128];
	cvta.to.global.u64 	%rd130, %rd129;
	add.s64 	%rd131, %rd130, %rd246;
	st.global.f32 	[%rd131+28], %f33;
	add.s32 	%r18, %r18, 8;
	add.s64 	%rd246, %rd246, 32;
	setp.ne.s32 	%p3, %r18, 0;
	@%p3 bra 	$L__BB1_3;
$L__BB1_4:
	setp.eq.s32 	%p4, %r4, 0;
	@%p4 bra 	$L__BB1_12;
	and.b32  	%r10, %r15, 3;
	setp.lt.u32 	%p5, %r4, 4;
	@%p5 bra 	$L__BB1_7;
	ld.global.u64 	%rd132, [%rd2];
	cvta.to.global.u64 	%rd133, %rd132;
	mul.wide.u32 	%rd134, %r3, 8;
	add.s64 	%rd135, %rd133, %rd134;
	ld.global.u64 	%rd136, [%rd135];
	cvta.to.global.u64 	%rd137, %rd136;
	mul.wide.u32 	%rd138, %r20, 4;
	add.s64 	%rd139, %rd137, %rd138;
	ld.global.f32 	%f34, [%rd139];
	add.f32 	%f35, %f34, 0fC2800000;
	div.rn.f32 	%f36, %f35, 0f468C2000;
	mov.f32 	%f37, 0f3F800000;
	sub.f32 	%f38, %f37, %f36;
	ld.global.u64 	%rd140, [%rd1+8];
	cvta.to.global.u64 	%rd141, %rd140;
	add.s64 	%rd143, %rd141, %rd8;
	ld.global.u64 	%rd144, [%rd143];
	cvta.to.global.u64 	%rd145, %rd144;
	add.s64 	%rd146, %rd145, %rd134;
	ld.global.u64 	%rd147, [%rd146];
	cvta.to.global.u64 	%rd148, %rd147;
	add.s64 	%rd149, %rd148, %rd138;
	st.global.f32 	[%rd149], %f38;
	ld.global.u64 	%rd150, [%rd2];
	cvta.to.global.u64 	%rd151, %rd150;
	add.s64 	%rd152, %rd151, %rd134;
	ld.global.u64 	%rd153, [%rd152];
	cvta.to.global.u64 	%rd154, %rd153;
	add.s64 	%rd155, %rd154, %rd138;
	ld.global.f32 	%f39, [%rd155+4];
	add.f32 	%f40, %f39, 0fC2800000;
	div.rn.f32 	%f41, %f40, 0f468C2000;
	sub.f32 	%f42, %f37, %f41;
	ld.global.u64 	%rd156, [%rd1+8];
	cvta.to.global.u64 	%rd157, %rd156;
	add.s64 	%rd158, %rd157, %rd8;
	ld.global.u64 	%rd159, [%rd158];
	cvta.to.global.u64 	%rd160, %rd159;
	add.s64 	%rd161, %rd160, %rd134;
	ld.global.u64 	%rd162, [%rd161];
	cvta.to.global.u64 	%rd163, %rd162;
	add.s64 	%rd164, %rd163, %rd138;
	st.global.f32 	[%rd164+4], %f42;
	ld.global.u64 	%rd165, [%rd2];
	cvta.to.global.u64 	%rd166, %rd165;
	add.s64 	%rd167, %rd166, %rd134;
	ld.global.u64 	%rd168, [%rd167];
	cvta.to.global.u64 	%rd169, %rd168;
	add.s64 	%rd170, %rd169, %rd138;
	ld.global.f32 	%f43, [%rd170+8];
	add.f32 	%f44, %f43, 0fC2800000;
	div.rn.f32 	%f45, %f44, 0f468C2000;
	sub.f32 	%f46, %f37, %f45;
	ld.global.u64 	%rd171, [%rd1+8];
	cvta.to.global.u64 	%rd172, %rd171;
	add.s64 	%rd173, %rd172, %rd8;
	ld.global.u64 	%rd174, [%rd173];
	cvta.to.global.u64 	%rd175, %rd174;
	add.s64 	%rd176, %rd175, %rd134;
	ld.global.u64 	%rd177, [%rd176];
	cvta.to.global.u64 	%rd178, %rd177;
	add.s64 	%rd179, %rd178, %rd138;
	st.global.f32 	[%rd179+8], %f46;
	ld.global.u64 	%rd180, [%rd2];
	cvta.to.global.u64 	%rd181, %rd180;
	add.s64 	%rd182, %rd181, %rd134;
	ld.global.u64 	%rd183, [%rd182];
	cvta.to.global.u64 	%rd184, %rd183;
	add.s64 	%rd185, %rd184, %rd138;
	ld.global.f32 	%f47, [%rd185+12];
	add.f32 	%f48, %f47, 0fC2800000;
	div.rn.f32 	%f49, %f48, 0f468C2000;
	sub.f32 	%f50, %f37, %f49;
	ld.global.u64 	%rd186, [%rd1+8];
	cvta.to.global.u64 	%rd187, %rd186;
	add.s64 	%rd188, %rd187, %rd8;
	ld.global.u64 	%rd189, [%rd188];
	cvta.to.global.u64 	%rd190, %rd189;
	add.s64 	%rd191, %rd190, %rd134;
	ld.global.u64 	%rd192, [%rd191];
	cvta.to.global.u64 	%rd193, %rd192;
	add.s64 	%rd194, %rd193, %rd138;
	st.global.f32 	[%rd194+12], %f50;
	add.s32 	%r20, %r20, 4;
$L__BB1_7:
	setp.eq.s32 	%p6, %r10, 0;
	@%p6 bra 	$L__BB1_12;
	setp.eq.s32 	%p7, %r10, 1;
	@%p7 bra 	$L__BB1_10;
	ld.global.u64 	%rd195, [%rd2];
	cvta.to.global.u64 	%rd196, %rd195;
	mul.wide.u32 	%rd197, %r3, 8;
	add.s64 	%rd198, %rd196, %rd197;
	ld.global.u64 	%rd199, [%rd198];
	cvta.to.global.u64 	%rd200, %rd199;
	mul.wide.u32 	%rd201, %r20, 4;
	add.s64 	%rd202, %rd200, %rd201;
	ld.global.f32 	%f51, [%rd202];
	add.f32 	%f52, %f51, 0fC2800000;
	div.rn.f32 	%f53, %f52, 0f468C2000;
	mov.f32 	%f54, 0f3F800000;
	sub.f32 	%f55, %f54, %f53;
	ld.global.u64 	%rd203, [%rd1+8];
	cvta.to.global.u64 	%rd204, %rd203;
	add.s64 	%rd206, %rd204, %rd8;
	ld.global.u64 	%rd207, [%rd206];
	cvta.to.global.u64 	%rd208, %rd207;
	add.s64 	%rd209, %rd208, %rd197;
	ld.global.u64 	%rd210, [%rd209];
	cvta.to.global.u64 	%rd211, %rd210;
	add.s64 	%rd212, %rd211, %rd201;
	st.global.f32 	[%rd212], %f55;
	ld.global.u64 	%rd213, [%rd2];
	cvta.to.global.u64 	%rd214, %rd213;
	add.s64 	%rd215, %rd214, %rd197;
	ld.global.u64 	%rd216, [%rd215];
	cvta.to.global.u64 	%rd217, %rd216;
	add.s64 	%rd218, %rd217, %rd201;
	ld.global.f32 	%f56, [%rd218+4];
	add.f32 	%f57, %f56, 0fC2800000;
	div.rn.f32 	%f58, %f57, 0f468C2000;
	sub.f32 	%f59, %f54, %f58;
	ld.global.u64 	%rd219, [%rd1+8];
	cvta.to.global.u64 	%rd220, %rd219;
	add.s64 	%rd221, %rd220, %rd8;
	ld.global.u64 	%rd222, [%rd221];
	cvta.to.global.u64 	%rd223, %rd222;
	add.s64 	%rd224, %rd223, %rd197;
	ld.global.u64 	%rd225, [%rd224];
	cvta.to.global.u64 	%rd226, %rd225;
	add.s64 	%rd227, %rd226, %rd201;
	st.global.f32 	[%rd227+4], %f59;
	add.s32 	%r20, %r20, 2;
$L__BB1_10:
	and.b32  	%r17, %r15, 1;
	setp.eq.b32 	%p8, %r17, 1;
	not.pred 	%p9, %p8;
	@%p9 bra 	$L__BB1_12;
	ld.global.u64 	%rd228, [%rd2];
	cvta.to.global.u64 	%rd229, %rd228;
	mul.wide.u32 	%rd230, %r3, 8;
	add.s64 	%rd231, %rd229, %rd230;
	ld.global.u64 	%rd232, [%rd231];
	cvta.to.global.u64 	%rd233, %rd232;
	mul.wide.u32 	%rd234, %r20, 4;
	add.s64 	%rd235, %rd233, %rd234;
	ld.global.f32 	%f60, [%rd235];
	add.f32 	%f61, %f60, 0fC2800000;
	div.rn.f32 	%f62, %f61, 0fC68C2000;
	add.f32 	%f63, %f62, 0f3F800000;
	ld.global.u64 	%rd236, [%rd1+8];
	cvta.to.global.u64 	%rd237, %rd236;
	add.s64 	%rd239, %rd237, %rd8;
	ld.global.u64 	%rd240, [%rd239];
	cvta.to.global.u64 	%rd241, %rd240;
	add.s64 	%rd242, %rd241, %rd230;
	ld.global.u64 	%rd243, [%rd242];
	cvta.to.global.u64 	%rd244, %rd243;
	add.s64 	%rd245, %rd244, %rd234;
	st.global.f32 	[%rd245], %f63;
$L__BB1_12:
	ret;

}
.func  (.param .b64 func_retval0) __internal_accurate_pow(
	.param .b64 __internal_accurate_pow_param_0
)
{
	.reg .pred 	%p<8>;
	.reg .b32 	%r<49>;
	.reg .b32 	%f<3>;
	.reg .b64 	%fd<109>;

	ld.param.f64 	%fd10, [__internal_accurate_pow_param_0];
	{
	.reg .b32 %temp; 
	mov.b64 	{%temp, %r46}, %fd10;
	}
	{
	.reg .b32 %temp; 
	mov.b64 	{%r45, %temp}, %fd10;
	}
	shr.u32 	%r47, %r46, 20;
	setp.gt.u32 	%p1, %r46, 1048575;
	@%p1 bra 	$L__BB2_2;
	mul.f64 	%fd11, %fd10, 0d4350000000000000;
	{
	.reg .b32 %temp; 
	mov.b64 	{%temp, %r46}, %fd11;
	}
	{
	.reg .b32 %temp; 
	mov.b64 	{%r45, %temp}, %fd11;
	}
	shr.u32 	%r16, %r46, 20;
	add.s32 	%r47, %r16, -54;
$L__BB2_2:
	add.s32 	%r48, %r47, -1023;
	and.b32  	%r17, %r46, -2146435073;
	or.b32  	%r18, %r17, 1072693248;
	mov.b64 	%fd107, {%r45, %r18};
	setp.lt.u32 	%p2, %r18, 1073127583;
	@%p2 bra 	$L__BB2_4;
	{
	.reg .b32 %temp; 
	mov.b64 	{%r19, %temp}, %fd107;
	}
	{
	.reg .b32 %temp; 
	mov.b64 	{%temp, %r20}, %fd107;
	}
	add.s32 	%r21, %r20, -1048576;
	mov.b64 	%fd107, {%r19, %r21};
	add.s32 	%r48, %r47, -1022;
$L__BB2_4:
	add.f64 	%fd12, %fd107, 0dBFF0000000000000;
	add.f64 	%fd13, %fd107, 0d3FF0000000000000;
	rcp.approx.ftz.f64 	%fd14, %fd13;
	neg.f64 	%fd15, %fd13;
	fma.rn.f64 	%fd16, %fd15, %fd14, 0d3FF0000000000000;
	fma.rn.f64 	%fd17, %fd16, %fd16, %fd16;
	fma.rn.f64 	%fd18, %fd17, %fd14, %fd14;
	mul.f64 	%fd19, %fd12, %fd18;
	fma.rn.f64 	%fd20, %fd12, %fd18, %fd19;
	mul.f64 	%fd21, %fd20, %fd20;
	fma.rn.f64 	%fd22, %fd21, 0d3EB0F5FF7D2CAFE2, 0d3ED0F5D241AD3B5A;
	fma.rn.f64 	%fd23, %fd22, %fd21, 0d3EF3B20A75488A3F;
	fma.rn.f64 	%fd24, %fd23, %fd21, 0d3F1745CDE4FAECD5;
	fma.rn.f64 	%fd25, %fd24, %fd21, 0d3F3C71C7258A578B;
	fma.rn.f64 	%fd26, %fd25, %fd21, 0d3F6249249242B910;
	fma.rn.f64 	%fd27, %fd26, %fd21, 0d3F89999999999DFB;
	sub.f64 	%fd28, %fd12, %fd20;
	add.f64 	%fd29, %fd28, %fd28;
	neg.f64 	%fd30, %fd20;
	fma.rn.f64 	%fd31, %fd30, %fd12, %fd29;
	mul.f64 	%fd32, %fd18, %fd31;
	fma.rn.f64 	%fd33, %fd21, %fd27, 0d3FB5555555555555;
	mov.f64 	%fd34, 0d3FB5555555555555;
	sub.f64 	%fd35, %fd34, %fd33;
	fma.rn.f64 	%fd36, %fd21, %fd27, %fd35;
	add.f64 	%fd37, %fd36, 0dBC46A4CB00B9E7B0;
	add.f64 	%fd38, %fd33, %fd37;
	sub.f64 	%fd39, %fd33, %fd38;
	add.f64 	%fd40, %fd37, %fd39;
	mul.rn.f64 	%fd41, %fd20, %fd20;
	neg.f64 	%fd42, %fd41;
	fma.rn.f64 	%fd43, %fd20, %fd20, %fd42;
	{
	.reg .b32 %temp; 
	mov.b64 	{%r22, %temp}, %fd32;
	}
	{
	.reg .b32 %temp; 
	mov.b64 	{%temp, %r23}, %fd32;
	}
	add.s32 	%r24, %r23, 1048576;
	mov.b64 	%fd44, {%r22, %r24};
	fma.rn.f64 	%fd45, %fd20, %fd44, %fd43;
	mul.rn.f64 	%fd46, %fd41, %fd20;
	neg.f64 	%fd47, %fd46;
	fma.rn.f64 	%fd48, %fd41, %fd20, %fd47;
	fma.rn.f64 	%fd49, %fd41, %fd32, %fd48;
	fma.rn.f64 	%fd50, %fd45, %fd20, %fd49;
	mul.rn.f64 	%fd51, %fd38, %fd46;
	neg.f64 	%fd52, %fd51;
	fma.rn.f64 	%fd53, %fd38, %fd46, %fd52;
	fma.rn.f64 	%fd54, %fd38, %fd50, %fd53;
	fma.rn.f64 	%fd55, %fd40, %fd46, %fd54;
	add.f64 	%fd56, %fd51, %fd55;
	sub.f64 	%fd57, %fd51, %fd56;
	add.f64 	%fd58, %fd55, %fd57;
	add.f64 	%fd59, %fd20, %fd56;
	sub.f64 	%fd60, %fd20, %fd59;
	add.f64 	%fd61, %fd56, %fd60;
	add.f64 	%fd62, %fd58, %fd61;
	add.f64 	%fd63, %fd32, %fd62;
	add.f64 	%fd64, %fd59, %fd63;
	sub.f64 	%fd65, %fd59, %fd64;
	add.f64 	%fd66, %fd63, %fd65;
	xor.b32  	%r25, %r48, -2147483648;
	mov.b32 	%r26, 1127219200;
	mov.b64 	%fd67, {%r25, %r26};
	mov.b32 	%r27, -2147483648;
	mov.b64 	%fd68, {%r27, %r26};
	sub.f64 	%fd69, %fd67, %fd68;
	fma.rn.f64 	%fd70, %fd69, 0d3FE62E42FEFA39EF, %fd64;
	fma.rn.f64 	%fd71, %fd69, 0dBFE62E42FEFA39EF, %fd70;
	sub.f64 	%fd72, %fd71, %fd64;
	sub.f64 	%fd73, %fd66, %fd72;
	fma.rn.f64 	%fd74, %fd69, 0d3C7ABC9E3B39803F, %fd73;
	add.f64 	%fd75, %fd70, %fd74;
	sub.f64 	%fd76, %fd70, %fd75;
	add.f64 	%fd77, %fd74, %fd76;
	mov.f64 	%fd78, 0d4000000000000000;
	{
	.reg .b32 %temp; 
	mov.b64 	{%temp, %r28}, %fd78;
	}
	{
	.reg .b32 %temp; 
	mov.b64 	{%r29, %temp}, %fd78;
	}
	shl.b32 	%r30, %r28, 1;
	setp.gt.u32 	%p3, %r30, -33554433;
	and.b32  	%r31, %r28, -15728641;
	selp.b32 	%r32, %r31, %r28, %p3;
	mov.b64 	%fd79, {%r29, %r32};
	mul.rn.f64 	%fd80, %fd75, %fd79;
	neg.f64 	%fd81, %fd80;
	fma.rn.f64 	%fd82, %fd75, %fd79, %fd81;
	fma.rn.f64 	%fd83, %fd77, %fd79, %fd82;
	add.f64 	%fd4, %fd80, %fd83;
	sub.f64 	%fd84, %fd80, %fd4;
	add.f64 	%fd5, %fd83, %fd84;
	fma.rn.f64 	%fd85, %fd4, 0d3FF71547652B82FE, 0d4338000000000000;
	{
	.reg .b32 %temp; 
	mov.b64 	{%r13, %temp}, %fd85;
	}
	mov.f64 	%fd86, 0dC338000000000000;
	add.rn.f64 	%fd87, %fd85, %fd86;
	fma.rn.f64 	%fd88, %fd87, 0dBFE62E42FEFA39EF, %fd4;
	fma.rn.f64 	%fd89, %fd87, 0dBC7ABC9E3B39803F, %fd88;
	fma.rn.f64 	%fd90, %fd89, 0d3E5ADE1569CE2BDF, 0d3E928AF3FCA213EA;
	fma.rn.f64 	%fd91, %fd90, %fd89, 0d3EC71DEE62401315;
	fma.rn.f64 	%fd92, %fd91, %fd89, 0d3EFA01997C89EB71;
	fma.rn.f64 	%fd93, %fd92, %fd89, 0d3F2A01A014761F65;
	fma.rn.f64 	%fd94, %fd93, %fd89, 0d3F56C16C1852B7AF;
	fma.rn.f64 	%fd95, %fd94, %fd89, 0d3F81111111122322;
	fma.rn.f64 	%fd96, %fd95, %fd89, 0d3FA55555555502A1;
	fma.rn.f64 	%fd97, %fd96, %fd89, 0d3FC5555555555511;
	fma.rn.f64 	%fd98, %fd97, %fd89, 0d3FE000000000000B;
	fma.rn.f64 	%fd99, %fd98, %fd89, 0d3FF0000000000000;
	fma.rn.f64 	%fd100, %fd99, %fd89, 0d3FF0000000000000;
	{
	.reg .b32 %temp; 
	mov.b64 	{%r14, %temp}, %fd100;
	}
	{
	.reg .b32 %temp; 
	mov.b64 	{%temp, %r15}, %fd100;
	}
	shl.b32 	%r33, %r13, 20;
	add.s32 	%r34, %r33, %r15;
	mov.b64 	%fd108, {%r14, %r34};
	{
	.reg .b32 %temp; 
	mov.b64 	{%temp, %r35}, %fd4;
	}
	mov.b32 	%f2, %r35;
	abs.f32 	%f1, %f2;
	setp.lt.f32 	%p4, %f1, 0f4086232B;
	@%p4 bra 	$L__BB2_7;
	setp.lt.f64 	%p5, %fd4, 0d0000000000000000;
	add.f64 	%fd101, %fd4, 0d7FF0000000000000;
	selp.f64 	%fd108, 0d0000000000000000, %fd101, %p5;
	setp.geu.f32 	%p6, %f1, 0f40874800;
	@%p6 bra 	$L__BB2_7;
	shr.u32 	%r36, %r13, 31;
	add.s32 	%r37, %r13, %r36;
	shr.s32 	%r38, %r37, 1;
	shl.b32 	%r39, %r38, 20;
	add.s32 	%r40, %r15, %r39;
	mov.b64 	%fd102, {%r14, %r40};
	sub.s32 	%r41, %r13, %r38;
	shl.b32 	%r42, %r41, 20;
	add.s32 	%r43, %r42, 1072693248;
	mov.b32 	%r44, 0;
	mov.b64 	%fd103, {%r44, %r43};
	mul.f64 	%fd108, %fd103, %fd102;
$L__BB2_7:
	abs.f64 	%fd104, %fd108;
	setp.eq.f64 	%p7, %fd104, 0d7FF0000000000000;
	fma.rn.f64 	%fd105, %fd108, %fd5, %fd108;
	selp.f64 	%fd106, %fd108, %fd105, %p7;
	st.param.f64 	[func_retval0], %fd106;
	ret;

}


// ===== COMPILED SASS (sm_100) =====

	.target	sm_100

	.elftype	@"ET_EXEC"


//--------------------- .note.nv.tkinfo           --------------------------
	.section	.note.nv.tkinfo,"",@"SHT_NOTE"
	.sectionflags	@"SHF_NOTE_NV_TKINFO"
	.tkinfo
        /*0018*/ 	.word	0x00000002
        /*0030*/ 	.string	""
        /*0030*/ 	.string	"ptxas"
        /*0030*/ 	.string	"Cuda compilation tools, release 13.0, V13.0.88"
        /*0030*/ 	.string	"Build cuda_13.0.r13.0/compiler.36424714_0"
        /*0030*/ 	.string	"-arch sm_100 -m 64 "



//--------------------- .note.nv.cuinfo           --------------------------
	.section	.note.nv.cuinfo,"",@"SHT_NOTE"
	.sectionflags	@"SHF_NOTE_NV_CUINFO"
        /*0018*/ 	.short	0x0002
        /*001a*/ 	.short	0x0064
        /*001c*/ 	.short	0x0082
	.zero		2


//--------------------- .nv.info                  --------------------------
	.section	.nv.info,"",@"SHT_CUDA_INFO"
	.align	4


	//----- nvinfo : EIATTR_REGCOUNT
	.align		4
        /*0000*/ 	.byte	0x04, 0x2f
        /*0002*/ 	.short	(.L_1 - .L_0)
	.align		4
.L_0:
        /*0004*/ 	.word	index@(_Z12calcDistance10PointFieldP13DistanceField)
        /*0008*/ 	.word	0x00000038


	//----- nvinfo : EIATTR_FRAME_SIZE
	.align		4
.L_1:
        /*000c*/ 	.byte	0x04, 0x11
        /*000e*/ 	.short	(.L_3 - .L_2)
	.align		4
.L_2:
        /*0010*/ 	.word	index@($_Z12calcDistance10PointFieldP13DistanceField$__internal_accurate_pow)
        /*0014*/ 	.word	0x00000000


	//----- nvinfo : EIATTR_FRAME_SIZE
	.align		4
.L_3:
        /*0018*/ 	.byte	0x04, 0x11
        /*001a*/ 	.short	(.L_5 - .L_4)
	.align		4
.L_4:
        /*001c*/ 	.word	index@($__internal_1_$__cuda_sm3x_div_rn_noftz_f32_slowpath)
        /*0020*/ 	.word	0x00000000


	//----- nvinfo : EIATTR_FRAME_SIZE
	.align		4
.L_5:
        /*0024*/ 	.byte	0x04, 0x11
        /*0026*/ 	.short	(.L_7 - .L_6)
	.align		4
.L_6:
        /*0028*/ 	.word	index@(_Z12calcDistance10PointFieldP13DistanceField)
        /*002c*/ 	.word	0x00000000


	//----- nvinfo : EIATTR_REGCOUNT
	.align		4
.L_7:
        /*0030*/ 	.byte	0x04, 0x2f
        /*0032*/ 	.short	(.L_9 - .L_8)
	.align		4
.L_8:
        /*0034*/ 	.word	index@(_Z9calcNoise13DistanceFieldP10NoiseField)
        /*0038*/ 	.word	0x00000018


	//----- nvinfo : EIATTR_FRAME_SIZE
	.align		4
.L_9:
        /*003c*/ 	.byte	0x04, 0x11
        /*003e*/ 	.short	(.L_11 - .L_10)
	.align		4
.L_10:
        /*0040*/ 	.word	index@($__internal_0_$__cuda_sm3x_div_rn_noftz_f32_slowpath)
        /*0044*/ 	.word	0x00000000


	//----- nvinfo : EIATTR_FRAME_SIZE
	.align		4
.L_11:
        /*0048*/ 	.byte	0x04, 0x11
        /*004a*/ 	.short	(.L_13 - .L_12)
	.align		4
.L_12:
        /*004c*/ 	.word	index@(_Z9calcNoise13DistanceFieldP10NoiseField)
        /*0050*/ 	.word	0x00000000


	//----- nvinfo : EIATTR_MIN_STACK_SIZE
	.align		4
.L_13:
        /*0054*/ 	.byte	0x04, 0x12
        /*0056*/ 	.short	(.L_15 - .L_14)
	.align		4
.L_14:
        /*0058*/ 	.word	index@(_Z9calcNoise13DistanceFieldP10NoiseField)
        /*005c*/ 	.word	0x00000000


	//----- nvinfo : EIATTR_MIN_STACK_SIZE
	.align		4
.L_15:
        /*0060*/ 	.byte	0x04, 0x12
        /*0062*/ 	.short	(.L_17 - .L_16)
	.align		4
.L_16:
        /*0064*/ 	.word	index@(_Z12calcDistance10PointFieldP13DistanceField)
        /*0068*/ 	.word	0x00000000
.L_17:


//--------------------- .nv.compat                --------------------------
	.section	.nv.compat,"",@"SHT_CUDA_COMPAT_INFO"
	.align	4
        /*0000*/ 	.byte	0x02, 0x09, 0x00, 0x00, 0x02, 0x02, 0x01, 0x00, 0x02, 0x05, 0x05, 0x00, 0x03, 0x07, 0x01, 0x01
        /*0010*/ 	.byte	0x02, 0x03, 0x00, 0x00, 0x02, 0x06, 0x01, 0x00, 0x04, 0x0b, 0x08, 0x00, 0x01, 0x00, 0x00, 0x00
        /*0020*/ 	.byte	0x00, 0x00, 0x00, 0x00


//--------------------- .nv.info._Z9calcNoise13DistanceFieldP10NoiseField --------------------------
	.section	.nv.info._Z9calcNoise13DistanceFieldP10NoiseField,"",@"SHT_CUDA_INFO"
	.sectionflags	@""
	.align	4


	//----- nvinfo : EIATTR_CUDA_API_VERSION
	.align		4
        /*0000*/ 	.byte	0x04, 0x37
        /*0002*/ 	.short	(.L_19 - .L_18)
.L_18:
        /*0004*/ 	.word	0x00000082


	//----- nvinfo : EIATTR_KPARAM_INFO
	.align		4
.L_19:
        /*0008*/ 	.byte	0x04, 0x17
        /*000a*/ 	.short	(.L_21 - .L_20)
.L_20:
        /*000c*/ 	.word	0x00000000
        /*0010*/ 	.short	0x0001
        /*0012*/ 	.short	0x0010
        /*0014*/ 	.byte	0x00, 0xf5, 0x21, 0x00


	//----- nvinfo : EIATTR_KPARAM_INFO
	.align		4
.L_21:
        /*0018*/ 	.byte	0x04, 0x17
        /*001a*/ 	.short	(.L_23 - .L_22)
.L_22:
        /*001c*/ 	.word	0x00000000
        /*0020*/ 	.short	0x0000
        /*0022*/ 	.short	0x0000
        /*0024*/ 	.byte	0x00, 0xf0, 0x41, 0x00


	//----- nvinfo : EIATTR_SPARSE_MMA_MASK
	.align		4
.L_23:
        /*0028*/ 	.byte	0x03, 0x50
        /*002a*/ 	.short	0x0000


	//----- nvinfo : EIATTR_MAXREG_COUNT
	.align		4
        /*002c*/ 	.byte	0x03, 0x1b
        /*002e*/ 	.short	0x00ff


	//----- nvinfo : EIATTR_MERCURY_ISA_VERSION
	.align		4
        /*0030*/ 	.byte	0x03, 0x5f
        /*0032*/ 	.short	0x0101


	//----- nvinfo : EIATTR_VRC_CTA_INIT_COUNT
	.align		4
        /*0034*/ 	.byte	0x02, 0x4a
	.zero		1
	.zero		1


	//----- nvinfo : EIATTR_EXIT_INSTR_OFFSETS
	.align		4
        /*0038*/ 	.byte	0x04, 0x1c
        /*003a*/ 	.short	(.L_25 - .L_24)


	//   ....[0]....
.L_24:
        /*003c*/ 	.word	0x00000030


	//   ....[1]....
        /*0040*/ 	.word	0x00001170


	//   ....[2]....
        /*0044*/ 	.word	0x00001960


	//   ....[3]....
        /*0048*/ 	.word	0x00001d90


	//   ....[4]....
        /*004c*/ 	.word	0x00001f80


	//----- nvinfo : EIATTR_CRS_STACK_SIZE
	.align		4
.L_25:
        /*0050*/ 	.byte	0x04, 0x1e
        /*0052*/ 	.short	(.L_27 - .L_26)
.L_26:
        /*0054*/ 	.word	0x00000000


	//----- nvinfo : EIATTR_CBANK_PARAM_SIZE
	.align		4
.L_27:
        /*0058*/ 	.byte	0x03, 0x19
        /*005a*/ 	.short	0x0018


	//----- nvinfo : EIATTR_PARAM_CBANK
	.align		4
        /*005c*/ 	.byte	0x04, 0x0a
        /*005e*/ 	.short	(.L_29 - .L_28)
	.align		4
.L_28:
        /*0060*/ 	.word	index@(.nv.constant0._Z9calcNoise13DistanceFieldP10NoiseField)
        /*0064*/ 	.short	0x0380
        /*0066*/ 	.short	0x0018


	//----- nvinfo : EIATTR_SW_WAR
	.align		4
.L_29:
        /*0068*/ 	.byte	0x04, 0x36
        /*006a*/ 	.short	(.L_31 - .L_30)
.L_30:
        /*006c*/ 	.word	0x00000008
.L_31:


//--------------------- .nv.info._Z12calcDistance10PointFieldP13DistanceField --------------------------
	.section	.nv.info._Z12calcDistance10PointFieldP13DistanceField,"",@"SHT_CUDA_INFO"
	.sectionflags	@""
	.align	4


	//----- nvinfo : EIATTR_CUDA_API_VERSION
	.align		4
        /*0000*/ 	.byte	0x04, 0x37
        /*0002*/ 	.short	(.L_33 - .L_32)
.L_32:
        /*0004*/ 	.word	0x00000082


	//----- nvinfo : EIATTR_KPARAM_INFO
	.align		4
.L_33:
        /*0008*/ 	.byte	0x04, 0x17
        /*000a*/ 	.short	(.L_35 - .L_34)
.L_34:
        /*000c*/ 	.word	0x00000000
        /*0010*/ 	.short	0x0001
        /*0012*/ 	.short	0x0010
        /*0014*/ 	.byte	0x00, 0xf5, 0x21, 0x00


	//----- nvinfo : EIATTR_KPARAM_INFO
	.align		4
.L_35:
        /*0018*/ 	.byte	0x04, 0x17
        /*001a*/ 	.short	(.L_37 - .L_36)
.L_36:
        /*001c*/ 	.word	0x00000000
        /*0020*/ 	.short	0x0000
        /*0022*/ 	.short	0x0000
        /*0024*/ 	.byte	0x00, 0xf0, 0x41, 0x00


	//----- nvinfo : EIATTR_SPARSE_MMA_MASK
	.align		4
.L_37:
        /*0028*/ 	.byte	0x03, 0x50
        /*002a*/ 	.short	0x0000


	//----- nvinfo : EIATTR_MAXREG_COUNT
	.align		4
        /*002c*/ 	.byte	0x03, 0x1b
        /*002e*/ 	.short	0x00ff


	//----- nvinfo : EIATTR_EXTERNS
	.align		4
        /*0030*/ 	.byte	0x04, 0x0f
        /*0032*/ 	.short	(.L_39 - .L_38)


	//   ....[0]....
	.align		4
.L_38:
        /*0034*/ 	.word	index@(malloc)


	//   ....[1]....
	.align		4
        /*0038*/ 	.word	index@(free)


	//----- nvinfo : EIATTR_MERCURY_ISA_VERSION
	.align		4
.L_39:
        /*003c*/ 	.byte	0x03, 0x5f
        /*003e*/ 	.short	0x0101


	//----- nvinfo : EIATTR_VRC_CTA_INIT_COUNT
	.align		4
        /*0040*/ 	.byte	0x02, 0x4a
	.zero		1
	.zero		1


	//----- nvinfo : EIATTR_SYSCALL_OFFSETS
	.align		4
        /*0044*/ 	.byte	0x04, 0x46
        /*0046*/ 	.short	(.L_41 - .L_40)


	//   ....[0]....
.L_40:
        /*0048*/ 	.word	0x00000070


	//   ....[1]....
        /*004c*/ 	.word	0x00001630


	//----- nvinfo : EIATTR_EXIT_INSTR_OFFSETS
	.align		4
.L_41:
        /*0050*/ 	.byte	0x04, 0x1c
        /*0052*/ 	.short	(.L_43 - .L_42)


	//   ....[0]....
.L_42:
        /*0054*/ 	.word	0x00001640


	//----- nvinfo : EIATTR_CRS_STACK_SIZE
	.align		4
.L_43:
        /*0058*/ 	.byte	0x04, 0x1e
        /*005a*/ 	.short	(.L_45 - .L_44)
.L_44:
        /*005c*/ 	.word	0x00000000


	//----- nvinfo : EIATTR_CBANK_PARAM_SIZE
	.align		4
.L_45:
        /*0060*/ 	.byte	0x03, 0x19
        /*0062*/ 	.short	0x0018


	//----- nvinfo : EIATTR_PARAM_CBANK
	.align		4
        /*0064*/ 	.byte	0x04, 0x0a
        /*0066*/ 	.short	(.L_47 - .L_46)
	.align		4
.L_46:
        /*0068*/ 	.word	index@(.nv.constant0._Z12calcDistance10PointFieldP13DistanceField)
        /*006c*/ 	.short	0x0380
        /*006e*/ 	.short	0x0018


	//----- nvinfo : EIATTR_SW_WAR
	.align		4
.L_47:
        /*0070*/ 	.byte	0x04, 0x36
        /*0072*/ 	.short	(.L_49 - .L_48)
.L_48:
        /*0074*/ 	.word	0x00000008
.L_49:


//--------------------- .nv.callgraph             --------------------------
	.section	.nv.callgraph,"",@"SHT_CUDA_CALLGRAPH"
	.align	4
	.sectionentsize	8
	.align		4
        /*0000*/ 	.word	0x00000000
	.align		4
        /*0004*/ 	.word	0xffffffff
	.align		4
        /*0008*/ 	.word	index@(_Z12calcDistance10PointFieldP13DistanceField)
	.align		4
        /*000c*/ 	.word	index@(free)
	.align		4
        /*0010*/ 	.word	index@(_Z12calcDistance10PointFieldP13DistanceField)
	.align		4
        /*0014*/ 	.word	index@(malloc)
	.align		4
        /*0018*/ 	.word	0x00000000
	.align		4
        /*001c*/ 	.word	0xfffffffe
	.align		4
        /*0020*/ 	.word	0x00000000
	.align		4
        /*0024*/ 	.word	0xfffffffd
	.align		4
        /*0028*/ 	.word	0x00000000
	.align		4
        /*002c*/ 	.word	0xfffffffc


//--------------------- .nv.constant4             --------------------------
	.section	.nv.constant4,"a",@progbits
	.align	8
	.align		8
.nv.constant4:
        /*0000*/ 	.dword	malloc
	.align		8
        /*0008*/ 	.dword	free


//--------------------- .text._Z9calcNoise13DistanceFieldP10NoiseField --------------------------
	.section	.text._Z9calcNoise13DistanceFieldP10NoiseField,"ax",@progbits
	.align	128
        .global         _Z9calcNoise13DistanceFieldP10NoiseField
        .type           _Z9calcNoise13DistanceFieldP10NoiseField,@function
        .size           _Z9calcNoise13DistanceFieldP10NoiseField,(.L_x_92 - _Z9calcNoise13DistanceFieldP10NoiseField)
        .other          _Z9calcNoise13DistanceFieldP10NoiseField,@"STO_CUDA_ENTRY STV_DEFAULT"
_Z9calcNoise13DistanceFieldP10NoiseField:
.text._Z9calcNoise13DistanceFieldP10NoiseField:
[----:B------:R-:W-:Y:S08]  /*0000*/  LDC R1, c[0x0][0x37c] ;  /* 0x0000df00ff017b82 */ /* 0x000ff00000000800 */
[----:B------:R-:W0:Y:S02]  /*0010*/  LDC R0, c[0x0][0x380] ;  /* 0x0000e000ff007b82 */ /* 0x000e240000000800 */
[----:B0-----:R-:W-:-:S13]  /*0020*/  ISETP.GE.AND P0, PT, R0, 0x1, PT ;  /* 0x000000010000780c */ /* 0x001fda0003f06270 */
[----:B------:R-:W-:Y:S05]  /*0030*/  @!P0 EXIT ;  /* 0x000000000000894d */ /* 0x000fea0003800000 */
[----:B------:R-:W0:Y:S01]  /*0040*/  S2R R2, SR_CTAID.X ;  /* 0x0000000000027919 */ /* 0x000e220000002500 */
[----:B------:R-:W0:Y:S01]  /*0050*/  LDC.64 R4, c[0x0][0x388] ;  /* 0x0000e200ff047b82 */ /* 0x000e220000000a00 */
[C---:B------:R-:W-:Y:S01]  /*0060*/  ISETP.GE.U32.AND P0, PT, R0.reuse, 0x8, PT ;  /* 0x000000080000780c */ /* 0x040fe20003f06070 */
[----:B------:R-:W1:Y:S01]  /*0070*/  LDCU.64 UR6, c[0x0][0x358] ;  /* 0x00006b00ff0677ac */ /* 0x000e620008000a00 */
[----:B------:R-:W2:Y:S01]  /*0080*/  S2R R6, SR_TID.X ;  /* 0x0000000000067919 */ /* 0x000ea20000002100 */
[----:B------:R-:W-:Y:S01]  /*0090*/  HFMA2 R7, -RZ, RZ, 0, 0 ;  /* 0x00000000ff077431 */ /* 0x000fe200000001ff */
[----:B------:R-:W-:Y:S01]  /*00a0*/  LOP3.LUT R12, R0, 0x7, RZ, 0xc0, !PT ;  /* 0x00000007000c7812 */ /* 0x000fe200078ec0ff */
[----:B0-----:R-:W-:-:S08]  /*00b0*/  IMAD.WIDE.U32 R4, R2, 0x8, R4 ;  /* 0x0000000802047825 */ /* 0x001fd000078e0004 */
[----:B-12---:R-:W-:Y:S05]  /*00c0*/  @!P0 BRA `(.L_x_0) ;  /* 0x0000001000248947 */ /* 0x006fea0003800000 */
[----:B------:R-:W-:Y:S01]  /*00d0*/  LOP3.LUT R7, R0, 0x7ffffff8, RZ, 0xc0, !PT ;  /* 0x7ffffff800077812 */ /* 0x000fe200078ec0ff */
[----:B------:R-:W-:Y:S01]  /*00e0*/  UMOV UR4, URZ ;  /* 0x000000ff00047c82 */ /* 0x000fe20008000000 */
[----:B------:R-:W-:Y:S02]  /*00f0*/  UMOV UR5, URZ ;  /* 0x000000ff00057c82 */ /* 0x000fe40008000000 */
[----:B------:R-:W-:-:S07]  /*0100*/  IADD3 R8, PT, PT, -R7, RZ, RZ ;  /* 0x000000ff07087210 */ /* 0x000fce0007ffe1ff */
.L_x_17:
[----:B------:R-:W2:Y:S02]  /*0110*/  LDG.E.64 R10, desc[UR6][R4.64] ;  /* 0x00000006040a7981 */ /* 0x000ea4000c1e1b00 */
[----:B--2---:R-:W-:-:S06]  /*0120*/  IMAD.WIDE.U32 R10, R6, 0x8, R10 ;  /* 0x00000008060a7825 */ /* 0x004fcc00078e000a */
[----:B------:R-:W2:Y:S02]  /*0130*/  LDG.E.64 R10, desc[UR6][R10.64] ;  /* 0x000000060a0a7981 */ /* 0x000ea4000c1e1b00 */
[----:B--2---:R-:W-:-:S04]  /*0140*/  IADD3 R14, P0, PT, R10, UR4, RZ ;  /* 0x000000040a0e7c10 */ /* 0x004fc8000ff1e0ff */
[----:B------:R-:W-:-:S05]  /*0150*/  IADD3.X R15, PT, PT, R11, UR5, RZ, P0, !PT ;  /* 0x000000050b0f7c10 */ /* 0x000fca00087fe4ff */
[----:B------:R-:W2:Y:S01]  /*0160*/  LDG.E R0, desc[UR6][R14.64] ;  /* 0x000000060e007981 */ /* 0x000ea2000c1e1900 */
[----:B0-----:R-:W-:Y:S01]  /*0170*/  HFMA2 R3, -RZ, RZ, 6.546875, 0.0078125 ;  /* 0x468c2000ff037431 */ /* 0x001fe200000001ff */
[----:B------:R-:W-:Y:S01]  /*0180*/  MOV R16, 0x3869d92d ;  /* 0x3869d92d00107802 */ /* 0x000fe20000000f00 */
[----:B------:R-:W-:Y:S04]  /*0190*/  BSSY.RECONVERGENT B2, `(.L_x_1) ;  /* 0x000000d000027945 */ /* 0x000fe80003800200 */
[----:B------:R-:W-:-:S04]  /*01a0*/  FFMA R3, R16, -R3, 1 ;  /* 0x3f80000010037423 */ /* 0x000fc80000000803 */
[----:B------:R-:W-:Y:S01]  /*01b0*/  FFMA R3, R3, R16, 5.5753789638401940465e-05 ;  /* 0x3869d92d03037423 */ /* 0x000fe20000000010 */
[----:B--2---:R-:W-:-:S04]  /*01c0*/  FADD R0, R0, -64 ;  /* 0xc280000000007421 */ /* 0x004fc80000000000 */
[----:B------:R-:W0:Y:S01]  /*01d0*/  FCHK P0, R0, 17936 ;  /* 0x468c200000007902 */ /* 0x000e220000000000 */
[----:B------:R-:W-:-:S04]  /*01e0*/  FFMA R9, R0, R3, RZ ;  /* 0x0000000300097223 */ /* 0x000fc800000000ff */
[----:B------:R-:W-:-:S04]  /*01f0*/  FFMA R10, R9, -17936, R0 ;  /* 0xc68c2000090a7823 */ /* 0x000fc80000000000 */
[----:B------:R-:W-:Y:S01]  /*0200*/  FFMA R3, R3, R10, R9 ;  /* 0x0000000a03037223 */ /* 0x000fe20000000009 */
[----:B0-----:R-:W-:Y:S06]  /*0210*/  @!P0 BRA `(.L_x_2) ;  /* 0x0000000000108947 */ /* 0x001fec0003800000 */
[----:B------:R-:W-:Y:S02]  /*0220*/  MOV R3, 0x468c2000 ;  /* 0x468c200000037802 */ /* 0x000fe40000000f00 */
[----:B------:R-:W-:-:S07]  /*0230*/  MOV R10, 0x250 ;  /* 0x00000250000a7802 */ /* 0x000fce0000000f00 */
[----:B------:R-:W-:Y:S05]  /*0240*/  CALL.REL.NOINC `($__internal_0_$__cuda_sm3x_div_rn_noftz_f32_slowpath) ;  /* 0x0000001c00507944 */ /* 0x000fea0003c00000 */
[----:B------:R-:W-:-:S07]  /*0250*/  MOV R3, R0 ;  /* 0x0000000000037202 */ /* 0x000fce0000000f00 */
.L_x_2:
[----:B------:R-:W-:Y:S05]  /*0260*/  BSYNC.RECONVERGENT B2 ;  /* 0x0000000000027941 */ /* 0x000fea0003800200 */
.L_x_1:
[----:B------:R-:W0:Y:S02]  /*0270*/  LDC.64 R18, c[0x0][0x390] ;  /* 0x0000e400ff127b82 */ /* 0x000e240000000a00 */
[----:B0-----:R-:W2:Y:S02]  /*0280*/  LDG.E.64 R10, desc[UR6][R18.64+0x8] ;  /* 0x00000806120a7981 */ /* 0x001ea4000c1e1b00 */
[----:B--2---:R-:W-:-:S06]  /*0290*/  IMAD.WIDE.U32 R10, R2, 0x8, R10 ;  /* 0x00000008020a7825 */ /* 0x004fcc00078e000a */
[----:B------:R-:W2:Y:S02]  /*02a0*/  LDG.E.64 R10, desc[UR6][R10.64] ;  /* 0x000000060a0a7981 */ /* 0x000ea4000c1e1b00 */
[----:B--2---:R-:W-:-:S06]  /*02b0*/  IMAD.WIDE.U32 R14, R6, 0x8, R10 ;  /* 0x00000008060e7825 */ /* 0x004fcc00078e000a */
[----:B------:R-:W2:Y:S01]  /*02c0*/  LDG.E.64 R14, desc[UR6][R14.64] ;  /* 0x000000060e0e7981 */ /* 0x000ea2000c1e1b00 */
[----:B------:R-:W-:Y:S01]  /*02d0*/  FADD R3, -R3, 1 ;  /* 0x3f80000003037421 */ /* 0x000fe20000000100 */
[----:B--2---:R-:W-:-:S04]  /*02e0*/  IADD3 R20, P0, PT, R14, UR4, RZ ;  /* 0x000000040e147c10 */ /* 0x004fc8000ff1e0ff */
[----:B------:R-:W-:-:S05]  /*02f0*/  IADD3.X R21, PT, PT, R15, UR5, RZ, P0, !PT ;  /* 0x000000050f157c10 */ /* 0x000fca00087fe4ff */
[----:B------:R0:W-:Y:S04]  /*0300*/  STG.E desc[UR6][R20.64], R3 ;  /* 0x0000000314007986 */ /* 0x0001e8000c101906 */
[----:B------:R-:W2:Y:S02]  /*0310*/  LDG.E.64 R16, desc[UR6][R4.64] ;  /* 0x0000000604107981 */ /* 0x000ea4000c1e1b00 */
[----:B--2---:R-:W-:-:S06]  /*0320*/  IMAD.WIDE.U32 R16, R6, 0x8, R16 ;  /* 0x0000000806107825 */ /* 0x004fcc00078e0010 */
[----:B------:R-:W2:Y:S02]  /*0330*/  LDG.E.64 R16, desc[UR6][R16.64] ;  /* 0x0000000610107981 */ /* 0x000ea4000c1e1b00 */
[----:B--2---:R-:W-:-:S04]  /*0340*/  IADD3 R18, P0, PT, R16, UR4, RZ ;  /* 0x0000000410127c10 */ /* 0x004fc8000ff1e0ff */
[----:B------:R-:W-:-:S05]  /*0350*/  IADD3.X R19, PT, PT, R17, UR5, RZ, P0, !PT ;  /* 0x0000000511137c10 */ /* 0x000fca00087fe4ff */
[----:B------:R-:W2:Y:S01]  /*0360*/  LDG.E R18, desc[UR6][R18.64+0x4] ;  /* 0x0000040612127981 */ /* 0x000ea2000c1e1900 */
[----:B------:R-:W-:Y:S01]  /*0370*/  HFMA2 R0, -RZ, RZ, 0.55126953125, -165.625 ;  /* 0x3869d92dff007431 */ /* 0x000fe200000001ff */
[----:B------:R-:W-:Y:S01]  /*0380*/  MOV R9, 0x468c2000 ;  /* 0x468c200000097802 */ /* 0x000fe20000000f00 */
[----:B------:R-:W-:Y:S04]  /*0390*/  BSSY.RECONVERGENT B2, `(.L_x_3) ;  /* 0x000000d000027945 */ /* 0x000fe80003800200 */
[----:B------:R-:W-:-:S04]  /*03a0*/  FFMA R9, R0, -R9, 1 ;  /* 0x3f80000000097423 */ /* 0x000fc80000000809 */
[----:B------:R-:W-:Y:S01]  /*03b0*/  FFMA R0, R9, R0, 5.5753789638401940465e-05 ;  /* 0x3869d92d09007423 */ /* 0x000fe20000000000 */
[----:B--2---:R-:W-:-:S04]  /*03c0*/  FADD R14, R18, -64 ;  /* 0xc2800000120e7421 */ /* 0x004fc80000000000 */
[----:B------:R-:W1:Y:S01]  /*03d0*/  FCHK P0, R14, 17936 ;  /* 0x468c20000e007902 */ /* 0x000e620000000000 */
[----:B0-----:R-:W-:-:S04]  /*03e0*/  FFMA R3, R0, R14, RZ ;  /* 0x0000000e00037223 */ /* 0x001fc800000000ff */
[----:B------:R-:W-:-:S04]  /*03f0*/  FFMA R10, R3, -17936, R14 ;  /* 0xc68c2000030a7823 */ /* 0x000fc8000000000e */
[----:B------:R-:W-:Y:S01]  /*0400*/  FFMA R0, R0, R10, R3 ;  /* 0x0000000a00007223 */ /* 0x000fe20000000003 */
[----:B-1----:R-:W-:Y:S06]  /*0410*/  @!P0 BRA `(.L_x_4) ;  /* 0x0000000000108947 */ /* 0x002fec0003800000 */
[----:B------:R-:W-:Y:S02]  /*0420*/  MOV R0, R14 ;  /* 0x0000000e00007202 */ /* 0x000fe40000000f00 */
[----:B------:R-:W-:Y:S02]  /*0430*/  MOV R3, 0x468c2000 ;  /* 0x468c200000037802 */ /* 0x000fe40000000f00 */
[----:B------:R-:W-:-:S07]  /*0440*/  MOV R10, 0x460 ;  /* 0x00000460000a7802 */ /* 0x000fce0000000f00 */
[----:B------:R-:W-:Y:S05]  /*0450*/  CALL.REL.NOINC `($__internal_0_$__cuda_sm3x_div_rn_noftz_f32_slowpath) ;  /* 0x0000001800cc7944 */ /* 0x000fea0003c00000 */
.L_x_4:
[----:B------:R-:W-:Y:S05]  /*0460*/  BSYNC.RECONVERGENT B2 ;  /* 0x0000000000027941 */ /* 0x000fea0003800200 */
.L_x_3:
        /* <DEDUP_REMOVED lines=31> */
.L_x_6:
[----:B------:R-:W-:Y:S05]  /*0660*/  BSYNC.RECONVERGENT B2 ;  /* 0x0000000000027941 */ /* 0x000fea0003800200 */
.L_x_5:
        /* <DEDUP_REMOVED lines=31> */
.L_x_8:
[----:B------:R-:W-:Y:S05]  /*0860*/  BSYNC.RECONVERGENT B2 ;  /* 0x0000000000027941 */ /* 0x000fea0003800200 */
.L_x_7:
        /* <DEDUP_REMOVED lines=31> */
.L_x_10:
[----:B------:R-:W-:Y:S05]  /*0a60*/  BSYNC.RECONVERGENT B2 ;  /* 0x0000000000027941 */ /* 0x000fea0003800200 */
.L_x_9:
        /* <DEDUP_REMOVED lines=31> */
.L_x_12:
[----:B------:R-:W-:Y:S05]  /*0c60*/  BSYNC.RECONVERGENT B2 ;  /* 0x0000000000027941 */ /* 0x000fea0003800200 */
.L_x_11:
        /* <DEDUP_REMOVED lines=16> */
[----:B------:R-:W-:Y:S02]  /*0d70*/  HFMA2 R9, -RZ, RZ, 6.546875, 0.0078125 ;  /* 0x468c2000ff097431 */ /* 0x000fe400000001ff */
[----:B------:R-:W-:Y:S01]  /*0d80*/  IMAD.MOV.U32 R0, RZ, RZ, 0x3869d92d ;  /* 0x3869d92dff007424 */ /* 0x000fe200078e00ff */
[----:B------:R-:W-:Y:S03]  /*0d90*/  BSSY.RECONVERGENT B2, `(.L_x_13) ;  /* 0x000000d000027945 */ /* 0x000fe60003800200 */
        /* <DEDUP_REMOVED lines=12> */
.L_x_14:
[----:B------:R-:W-:Y:S05]  /*0e60*/  BSYNC.RECONVERGENT B2 ;  /* 0x0000000000027941 */ /* 0x000fea0003800200 */
.L_x_13:
        /* <DEDUP_REMOVED lines=31> */
.L_x_16:
[----:B------:R-:W-:Y:S05]  /*1060*/  BSYNC.RECONVERGENT B2 ;  /* 0x0000000000027941 */ /* 0x000fea0003800200 */
.L_x_15:
[----:B------:R-:W0:Y:S02]  /*1070*/  LDC.64 R18, c[0x0][0x390] ;  /* 0x0000e400ff127b82 */ /* 0x000e240000000a00 */
[----:B0-----:R-:W2:Y:S02]  /*1080*/  LDG.E.64 R10, desc[UR6][R18.64+0x8] ;  /* 0x00000806120a7981 */ /* 0x001ea4000c1e1b00 */
[----:B--2---:R-:W-:-:S06]  /*1090*/  IMAD.WIDE.U32 R10, R2, 0x8, R10 ;  /* 0x00000008020a7825 */ /* 0x004fcc00078e000a */
[----:B------:R-:W2:Y:S02]  /*10a0*/  LDG.E.64 R10, desc[UR6][R10.64] ;  /* 0x000000060a0a7981 */ /* 0x000ea4000c1e1b00 */
[----:B--2---:R-:W-:-:S06]  /*10b0*/  IMAD.WIDE.U32 R14, R6, 0x8, R10 ;  /* 0x00000008060e7825 */ /* 0x004fcc00078e000a */
[----:B------:R-:W2:Y:S01]  /*10c0*/  LDG.E.64 R14, desc[UR6][R14.64] ;  /* 0x000000060e0e7981 */ /* 0x000ea2000c1e1b00 */
[----:B------:R-:W-:Y:S01]  /*10d0*/  FADD R3, -R0, 1 ;  /* 0x3f80000000037421 */ /* 0x000fe20000000100 */
[----:B------:R-:W-:Y:S02]  /*10e0*/  IADD3 R8, PT, PT, R8, 0x8, RZ ;  /* 0x0000000808087810 */ /* 0x000fe40007ffe0ff */
[----:B--2---:R-:W-:Y:S01]  /*10f0*/  IADD3 R16, P0, PT, R14, UR4, RZ ;  /* 0x000000040e107c10 */ /* 0x004fe2000ff1e0ff */
[----:B------:R-:W-:-:S03]  /*1100*/  UIADD3 UR4, UP0, UPT, UR4, 0x20, URZ ;  /* 0x0000002004047890 */ /* 0x000fc6000ff1e0ff */
[----:B------:R-:W-:Y:S01]  /*1110*/  IADD3.X R17, PT, PT, R15, UR5, RZ, P0, !PT ;  /* 0x000000050f117c10 */ /* 0x000fe200087fe4ff */
[----:B------:R-:W-:Y:S01]  /*1120*/  UIADD3.X UR5, UPT, UPT, URZ, UR5, URZ, UP0, !UPT ;  /* 0x00000005ff057290 */ /* 0x000fe200087fe4ff */
[----:B------:R-:W-:-:S03]  /*1130*/  ISETP.NE.AND P0, PT, R8, RZ, PT ;  /* 0x000000ff0800720c */ /* 0x000fc60003f05270 */
[----:B------:R0:W-:Y:S10]  /*1140*/  STG.E desc[UR6][R16.64+0x1c], R3 ;  /* 0x00001c0310007986 */ /* 0x0001f4000c101906 */
[----:B------:R-:W-:Y:S05]  /*1150*/  @P0 BRA `(.L_x_17) ;  /* 0xffffffec00ec0947 */ /* 0x000fea000383ffff */
.L_x_0:
[----:B------:R-:W-:-:S13]  /*1160*/  ISETP.NE.AND P0, PT, R12, RZ, PT ;  /* 0x000000ff0c00720c */ /* 0x000fda0003f05270 */
[----:B------:R-:W-:Y:S05]  /*1170*/  @!P0 EXIT ;  /* 0x000000000000894d */ /* 0x000fea0003800000 */
[----:B------:R-:W1:Y:S01]  /*1180*/  LDCU UR4, c[0x0][0x380] ;  /* 0x00007000ff0477ac */ /* 0x000e620008000800 */
[----:B------:R-:W-:Y:S01]  /*1190*/  ISETP.GE.U32.AND P0, PT, R12, 0x4, PT ;  /* 0x000000040c00780c */ /* 0x000fe20003f06070 */
[----:B-1----:R-:W-:-:S12]  /*11a0*/  ULOP3.LUT UR4, UR4, 0x3, URZ, 0xc0, !UPT ;  /* 0x0000000304047892 */ /* 0x002fd8000f8ec0ff */
[----:B------:R-:W-:Y:S05]  /*11b0*/  @!P0 BRA `(.L_x_18) ;  /* 0x0000000400e48947 */ /* 0x000fea0003800000 */
[----:B------:R-:W2:Y:S02]  /*11c0*/  LDG.E.64 R8, desc[UR6][R4.64] ;  /* 0x0000000604087981 */ /* 0x000ea4000c1e1b00 */
[----:B--2---:R-:W-:-:S06]  /*11d0*/  IMAD.WIDE.U32 R8, R6, 0x8, R8 ;  /* 0x0000000806087825 */ /* 0x004fcc00078e0008 */
[----:B------:R-:W2:Y:S02]  /*11e0*/  LDG.E.64 R8, desc[UR6][R8.64] ;  /* 0x0000000608087981 */ /* 0x000ea4000c1e1b00 */
[----:B--2---:R-:W-:-:S06]  /*11f0*/  IMAD.WIDE.U32 R10, R7, 0x4, R8 ;  /* 0x00000004070a7825 */ /* 0x004fcc00078e0008 */
[----:B------:R-:W2:Y:S01]  /*1200*/  LDG.E R10, desc[UR6][R10.64] ;  /* 0x000000060a0a7981 */ /* 0x000ea2000c1e1900 */
[----:B------:R-:W-:Y:S01]  /*1210*/  HFMA2 R0, -RZ, RZ, 0.55126953125, -165.625 ;  /* 0x3869d92dff007431 */ /* 0x000fe200000001ff */
[----:B0-----:R-:W-:Y:S01]  /*1220*/  MOV R3, 0x468c2000 ;  /* 0x468c200000037802 */ /* 0x001fe20000000f00 */
        /* <DEDUP_REMOVED lines=9> */
[----:B------:R-:W-:Y:S02]  /*12c0*/  MOV R0, R14 ;  /* 0x0000000e00007202 */ /* 0x000fe40000000f00 */
[----:B------:R-:W-:Y:S02]  /*12d0*/  MOV R3, 0x468c2000 ;  /* 0x468c200000037802 */ /* 0x000fe40000000f00 */
[----:B------:R-:W-:-:S07]  /*12e0*/  MOV R10, 0x1300 ;  /* 0x00001300000a7802 */ /* 0x000fce0000000f00 */
[----:B------:R-:W-:Y:S05]  /*12f0*/  CALL.REL.NOINC `($__internal_0_$__cuda_sm3x_div_rn_noftz_f32_slowpath) ;  /* 0x0000000c00247944 */ /* 0x000fea0003c00000 */
.L_x_20:
[----:B------:R-:W-:Y:S05]  /*1300*/  BSYNC.RECONVERGENT B2 ;  /* 0x0000000000027941 */ /* 0x000fea0003800200 */
.L_x_19:
[----:B------:R-:W0:Y:S02]  /*1310*/  LDC.64 R16, c[0x0][0x390] ;  /* 0x0000e400ff107b82 */ /* 0x000e240000000a00 */
[----:B0-----:R-:W2:Y:S02]  /*1320*/  LDG.E.64 R8, desc[UR6][R16.64+0x8] ;  /* 0x0000080610087981 */ /* 0x001ea4000c1e1b00 */
[----:B--2---:R-:W-:-:S06]  /*1330*/  IMAD.WIDE.U32 R8, R2, 0x8, R8 ;  /* 0x0000000802087825 */ /* 0x004fcc00078e0008 */
[----:B------:R-:W2:Y:S02]  /*1340*/  LDG.E.64 R8, desc[UR6][R8.64] ;  /* 0x0000000608087981 */ /* 0x000ea4000c1e1b00 */
[----:B--2---:R-:W-:-:S06]  /*1350*/  IMAD.WIDE.U32 R10, R6, 0x8, R8 ;  /* 0x00000008060a7825 */ /* 0x004fcc00078e0008 */
[----:B------:R-:W2:Y:S01]  /*1360*/  LDG.E.64 R10, desc[UR6][R10.64] ;  /* 0x000000060a0a7981 */ /* 0x000ea2000c1e1b00 */
[----:B------:R-:W-:Y:S01]  /*1370*/  FADD R3, -R0, 1 ;  /* 0x3f80000000037421 */ /* 0x000fe20000000100 */
[----:B--2---:R-:W-:-:S05]  /*1380*/  IMAD.WIDE.U32 R12, R7, 0x4, R10 ;  /* 0x00000004070c7825 */ /* 0x004fca00078e000a */
[----:B------:R0:W-:Y:S04]  /*1390*/  STG.E desc[UR6][R12.64], R3 ;  /* 0x000000030c007986 */ /* 0x0001e8000c101906 */
[----:B------:R-:W2:Y:S02]  /*13a0*/  LDG.E.64 R14, desc[UR6][R4.64] ;  /* 0x00000006040e7981 */ /* 0x000ea4000c1e1b00 */
[----:B--2---:R-:W-:-:S06]  /*13b0*/  IMAD.WIDE.U32 R14, R6, 0x8, R14 ;  /* 0x00000008060e7825 */ /* 0x004fcc00078e000e */
[----:B------:R-:W2:Y:S02]  /*13c0*/  LDG.E.64 R14, desc[UR6][R14.64] ;  /* 0x000000060e0e7981 */ /* 0x000ea4000c1e1b00 */
[----:B--2---:R-:W-:-:S06]  /*13d0*/  IMAD.WIDE.U32 R16, R7, 0x4, R14 ;  /* 0x0000000407107825 */ /* 0x004fcc00078e000e */
        /* <DEDUP_REMOVED lines=16> */
.L_x_22:
[----:B------:R-:W-:Y:S05]  /*14e0*/  BSYNC.RECONVERGENT B2 ;  /* 0x0000000000027941 */ /* 0x000fea0003800200 */
.L_x_21:
        /* <DEDUP_REMOVED lines=14> */
[----:B------:R-:W-:Y:S02]  /*15d0*/  HFMA2 R0, -RZ, RZ, 0.55126953125, -165.625 ;  /* 0x3869d92dff007431 */ /* 0x000fe400000001ff */
        /* <DEDUP_REMOVED lines=14> */
.L_x_24:
[----:B------:R-:W-:Y:S05]  /*16c0*/  BSYNC.RECONVERGENT B2 ;  /* 0x0000000000027941 */ /* 0x000fea0003800200 */
.L_x_23:
        /* <DEDUP_REMOVED lines=29> */
.L_x_26:
[----:B------:R-:W-:Y:S05]  /*18a0*/  BSYNC.RECONVERGENT B2 ;  /* 0x0000000000027941 */ /* 0x000fea0003800200 */
.L_x_25:
[----:B------:R-:W0:Y:S02]  /*18b0*/  LDC.64 R14, c[0x0][0x390] ;  /* 0x0000e400ff0e7b82 */ /* 0x000e240000000a00 */
[----:B0-----:R-:W2:Y:S02]  /*18c0*/  LDG.E.64 R8, desc[UR6][R14.64+0x8] ;  /* 0x000008060e087981 */ /* 0x001ea4000c1e1b00 */
[----:B--2---:R-:W-:-:S06]  /*18d0*/  IMAD.WIDE.U32 R8, R2, 0x8, R8 ;  /* 0x0000000802087825 */ /* 0x004fcc00078e0008 */
[----:B------:R-:W2:Y:S02]  /*18e0*/  LDG.E.64 R8, desc[UR6][R8.64] ;  /* 0x0000000608087981 */ /* 0x000ea4000c1e1b00 */
[----:B--2---:R-:W-:-:S06]  /*18f0*/  IMAD.WIDE.U32 R10, R6, 0x8, R8 ;  /* 0x00000008060a7825 */ /* 0x004fcc00078e0008 */
[----:B------:R-:W2:Y:S01]  /*1900*/  LDG.E.64 R10, desc[UR6][R10.64] ;  /* 0x000000060a0a7981 */ /* 0x000ea2000c1e1b00 */
[----:B------:R-:W-:Y:S01]  /*1910*/  FADD R3, -R0, 1 ;  /* 0x3f80000000037421 */ /* 0x000fe20000000100 */
[C---:B--2---:R-:W-:Y:S01]  /*1920*/  IMAD.WIDE.U32 R12, R7.reuse, 0x4, R10 ;  /* 0x00000004070c7825 */ /* 0x044fe200078e000a */
[----:B------:R-:W-:-:S04]  /*1930*/  IADD3 R7, PT, PT, R7, 0x4, RZ ;  /* 0x0000000407077810 */ /* 0x000fc80007ffe0ff */
[----:B------:R1:W-:Y:S03]  /*1940*/  STG.E desc[UR6][R12.64+0xc], R3 ;  /* 0x00000c030c007986 */ /* 0x0003e6000c101906 */
.L_x_18:
[----:B------:R-:W-:-:S13]  /*1950*/  ISETP.NE.AND P0, PT, RZ, UR4, PT ;  /* 0x00000004ff007c0c */ /* 0x000fda000bf05270 */
[----:B------:R-:W-:Y:S05]  /*1960*/  @!P0 EXIT ;  /* 0x000000000000894d */ /* 0x000fea0003800000 */
[----:B------:R-:W-:-:S09]  /*1970*/  UISETP.NE.AND UP0, UPT, UR4, 0x1, UPT ;  /* 0x000000010400788c */ /* 0x000fd2000bf05270 */
[----:B------:R-:W-:Y:S05]  /*1980*/  BRA.U !UP0, `(.L_x_27) ;  /* 0x0000000108f47547 */ /* 0x000fea000b800000 */
[----:B------:R-:W2:Y:S02]  /*1990*/  LDG.E.64 R8, desc[UR6][R4.64] ;  /* 0x0000000604087981 */ /* 0x000ea4000c1e1b00 */
[----:B--2---:R-:W-:-:S06]  /*19a0*/  IMAD.WIDE.U32 R8, R6, 0x8, R8 ;  /* 0x0000000806087825 */ /* 0x004fcc00078e0008 */
[----:B------:R-:W2:Y:S02]  /*19b0*/  LDG.E.64 R8, desc[UR6][R8.64] ;  /* 0x0000000608087981 */ /* 0x000ea4000c1e1b00 */
[----:B--2---:R-:W-:-:S06]  /*19c0*/  IMAD.WIDE.U32 R10, R7, 0x4, R8 ;  /* 0x00000004070a7825 */ /* 0x004fcc00078e0008 */
[----:B------:R-:W2:Y:S01]  /*19d0*/  LDG.E R10, desc[UR6][R10.64] ;  /* 0x000000060a0a7981 */ /* 0x000ea2000c1e1900 */
[----:B------:R-:W-:Y:S01]  /*19e0*/  HFMA2 R0, -RZ, RZ, 0.55126953125, -165.625 ;  /* 0x3869d92dff007431 */ /* 0x000fe200000001ff */
[----:B01----:R-:W-:Y:S01]  /*19f0*/  MOV R3, 0x468c2000 ;  /* 0x468c200000037802 */ /* 0x003fe20000000f00 */
        /* <DEDUP_REMOVED lines=13> */
.L_x_29:
[----:B------:R-:W-:Y:S05]  /*1ad0*/  BSYNC.RECONVERGENT B2 ;  /* 0x0000000000027941 */ /* 0x000fea0003800200 */
.L_x_28:
        /* <DEDUP_REMOVED lines=29> */
.L_x_31:
[----:B------:R-:W-:Y:S05]  /*1cb0*/  BSYNC.RECONVERGENT B2 ;  /* 0x0000000000027941 */ /* 0x000fea0003800200 */
.L_x_30:
        /* <DEDUP_REMOVED lines=10> */
.L_x_27:
[----:B------:R-:W3:Y:S02]  /*1d60*/  LDC R0, c[0x0][0x380] ;  /* 0x0000e000ff007b82 */ /* 0x000ee40000000800 */
[----:B---3--:R-:W-:-:S04]  /*1d70*/  LOP3.LUT R0, R0, 0x1, RZ, 0xc0, !PT ;  /* 0x0000000100007812 */ /* 0x008fc800078ec0ff */
[----:B------:R-:W-:-:S13]  /*1d80*/  ISETP.NE.U32.AND P0, PT, R0, 0x1, PT ;  /* 0x000000010000780c */ /* 0x000fda0003f05070 */
[----:B------:R-:W-:Y:S05]  /*1d90*/  @P0 EXIT ;  /* 0x000000000000094d */ /* 0x000fea0003800000 */
[----:B------:R-:W3:Y:S02]  /*1da0*/  LDG.E.64 R4, desc[UR6][R4.64] ;  /* 0x0000000604047981 */ /* 0x000ee4000c1e1b00 */
[----:B---3--:R-:W-:-:S06]  /*1db0*/  IMAD.WIDE.U32 R8, R6, 0x8, R4 ;  /* 0x0000000806087825 */ /* 0x008fcc00078e0004 */
[----:B------:R-:W3:Y:S02]  /*1dc0*/  LDG.E.64 R8, desc[UR6][R8.64] ;  /* 0x0000000608087981 */ /* 0x000ee4000c1e1b00 */
[----:B---3--:R-:W-:-:S05]  /*1dd0*/  IMAD.WIDE.U32 R10, R7, 0x4, R8 ;  /* 0x00000004070a7825 */ /* 0x008fca00078e0008 */
[----:B------:R-:W3:Y:S01]  /*1de0*/  LDG.E R0, desc[UR6][R10.64] ;  /* 0x000000060a007981 */ /* 0x000ee2000c1e1900 */
[----:B-12---:R-:W-:Y:S02]  /*1df0*/  HFMA2 R12, -RZ, RZ, 0.55126953125, -165.625 ;  /* 0x3869d92dff0c7431 */ /* 0x006fe400000001ff */
[----:B0-----:R-:W-:Y:S01]  /*1e00*/  IMAD.MOV.U32 R3, RZ, RZ, 0x468c2000 ;  /* 0x468c2000ff037424 */ /* 0x001fe200078e00ff */
[----:B------:R-:W-:Y:S03]  /*1e10*/  BSSY.RECONVERGENT B2, `(.L_x_32) ;  /* 0x000000d000027945 */ /* 0x000fe60003800200 */
[----:B------:R-:W-:-:S04]  /*1e20*/  FFMA R3, -R12, R3, 1 ;  /* 0x3f8000000c037423 */ /* 0x000fc80000000103 */
[----:B------:R-:W-:Y:S01]  /*1e30*/  FFMA R3, R3, -R12, -5.5753789638401940465e-05 ;  /* 0xb869d92d03037423 */ /* 0x000fe2000000080c */
[----:B---3--:R-:W-:-:S04]  /*1e40*/  FADD R0, R0, -64 ;  /* 0xc280000000007421 */ /* 0x008fc80000000000 */
[----:B------:R-:W0:Y:S01]  /*1e50*/  FCHK P0, R0, -17936 ;  /* 0xc68c200000007902 */ /* 0x000e220000000000 */
[----:B------:R-:W-:-:S04]  /*1e60*/  FFMA R4, R0, R3, RZ ;  /* 0x0000000300047223 */ /* 0x000fc800000000ff */
[----:B------:R-:W-:-:S04]  /*1e70*/  FFMA R5, R4, 17936, R0 ;  /* 0x468c200004057823 */ /* 0x000fc80000000000 */
[----:B------:R-:W-:Y:S01]  /*1e80*/  FFMA R12, R3, R5, R4 ;  /* 0x00000005030c7223 */ /* 0x000fe20000000004 */
[----:B0-----:R-:W-:Y:S06]  /*1e90*/  @!P0 BRA `(.L_x_33) ;  /* 0x0000000000108947 */ /* 0x001fec0003800000 */
[----:B------:R-:W-:Y:S02]  /*1ea0*/  MOV R3, 0xc68c2000 ;  /* 0xc68c200000037802 */ /* 0x000fe40000000f00 */
[----:B------:R-:W-:-:S07]  /*1eb0*/  MOV R10, 0x1ed0 ;  /* 0x00001ed0000a7802 */ /* 0x000fce0000000f00 */
[----:B------:R-:W-:Y:S05]  /*1ec0*/  CALL.REL.NOINC `($__internal_0_$__cuda_sm3x_div_rn_noftz_f32_slowpath) ;  /* 0x0000000000307944 */ /* 0x000fea0003c00000 */
[----:B------:R-:W-:-:S07]  /*1ed0*/  MOV R12, R0 ;  /* 0x00000000000c7202 */ /* 0x000fce0000000f00 */
.L_x_33:
[----:B------:R-:W-:Y:S05]  /*1ee0*/  BSYNC.RECONVERGENT B2 ;  /* 0x0000000000027941 */ /* 0x000fea0003800200 */
.L_x_32:
[----:B------:R-:W0:Y:S02]  /*1ef0*/  LDC.64 R8, c[0x0][0x390] ;  /* 0x0000e400ff087b82 */ /* 0x000e240000000a00 */
[----:B0-----:R-:W2:Y:S02]  /*1f00*/  LDG.E.64 R4, desc[UR6][R8.64+0x8] ;  /* 0x0000080608047981 */ /* 0x001ea4000c1e1b00 */
[----:B--2---:R-:W-:-:S06]  /*1f10*/  IMAD.WIDE.U32 R4, R2, 0x8, R4 ;  /* 0x0000000802047825 */ /* 0x004fcc00078e0004 */
[----:B------:R-:W2:Y:S02]  /*1f20*/  LDG.E.64 R4, desc[UR6][R4.64] ;  /* 0x0000000604047981 */ /* 0x000ea4000c1e1b00 */
[----:B--2---:R-:W-:-:S06]  /*1f30*/  IMAD.WIDE.U32 R2, R6, 0x8, R4 ;  /* 0x0000000806027825 */ /* 0x004fcc00078e0004 */
[----:B------:R-:W2:Y:S01]  /*1f40*/  LDG.E.64 R2, desc[UR6][R2.64] ;  /* 0x0000000602027981 */ /* 0x000ea2000c1e1b00 */
[----:B------:R-:W-:Y:S01]  /*1f50*/  FADD R11, R12, 1 ;  /* 0x3f8000000c0b7421 */ /* 0x000fe20000000000 */
[----:B--2---:R-:W-:-:S05]  /*1f60*/  IMAD.WIDE.U32 R6, R7, 0x4, R2 ;  /* 0x0000000407067825 */ /* 0x004fca00078e0002 */
[----:B------:R-:W-:Y:S01]  /*1f70*/  STG.E desc[UR6][R6.64], R11 ;  /* 0x0000000b06007986 */ /* 0x000fe2000c101906 */
[----:B------:R-:W-:Y:S05]  /*1f80*/  EXIT ;  /* 0x000000000000794d */ /* 0x000fea0003800000 */
        .weak           $__internal_0_$__cuda_sm3x_div_rn_noftz_f32_slowpath
        .type           $__internal_0_$__cuda_sm3x_div_rn_noftz_f32_slowpath,@function
        .size           $__internal_0_$__cuda_sm3x_div_rn_noftz_f32_slowpath,(.L_x_92 - $__internal_0_$__cuda_sm3x_div_rn_noftz_f32_slowpath)
$__internal_0_$__cuda_sm3x_div_rn_noftz_f32_slowpath:
[----:B------:R-:W-:Y:S01]  /*1f90*/  SHF.R.U32.HI R11, RZ, 0x17, R3 ;  /* 0x00000017ff0b7819 */ /* 0x000fe20000011603 */
[----:B------:R-:W-:Y:S01]  /*1fa0*/  BSSY.RECONVERGENT B0, `(.L_x_34) ;  /* 0x0000062000007945 */ /* 0x000fe20003800200 */
[----:B------:R-:W-:Y:S02]  /*1fb0*/  SHF.R.U32.HI R9, RZ, 0x17, R0 ;  /* 0x00000017ff097819 */ /* 0x000fe40000011600 */
[----:B------:R-:W-:Y:S02]  /*1fc0*/  LOP3.LUT R11, R11, 0xff, RZ, 0xc0, !PT ;  /* 0x000000ff0b0b7812 */ /* 0x000fe400078ec0ff */
[----:B------:R-:W-:Y:S02]  /*1fd0*/  LOP3.LUT R16, R9, 0xff, RZ, 0xc0, !PT ;  /* 0x000000ff09107812 */ /* 0x000fe400078ec0ff */
[----:B------:R-:W-:Y:S02]  /*1fe0*/  IADD3 R14, PT, PT, R11, -0x1, RZ ;  /* 0xffffffff0b0e7810 */ /* 0x000fe40007ffe0ff */
[----:B------:R-:W-:-:S02]  /*1ff0*/  IADD3 R13, PT, PT, R16, -0x1, RZ ;  /* 0xffffffff100d7810 */ /* 0x000fc40007ffe0ff */
[----:B------:R-:W-:-:S04]  /*2000*/  ISETP.GT.U32.AND P0, PT, R14, 0xfd, PT ;  /* 0x000000fd0e00780c */ /* 0x000fc80003f04070 */
[----:B------:R-:W-:-:S13]  /*2010*/  ISETP.GT.U32.OR P0, PT, R13, 0xfd, P0 ;  /* 0x000000fd0d00780c */ /* 0x000fda0000704470 */
[----:B------:R-:W-:Y:S01]  /*2020*/  @!P0 MOV R9, RZ ;  /* 0x000000ff00098202 */ /* 0x000fe20000000f00 */
[----:B------:R-:W-:Y:S06]  /*2030*/  @!P0 BRA `(.L_x_35) ;  /* 0x00000000005c8947 */ /* 0x000fec0003800000 */
[----:B------:R-:W-:Y:S02]  /*2040*/  FSETP.GTU.FTZ.AND P0, PT, |R0|, +INF , PT ;  /* 0x7f8000000000780b */ /* 0x000fe40003f1c200 */
[----:B------:R-:W-:-:S04]  /*2050*/  FSETP.GTU.FTZ.AND P1, PT, |R3|, +INF , PT ;  /* 0x7f8000000300780b */ /* 0x000fc80003f3c200 */
[----:B------:R-:W-:-:S13]  /*2060*/  PLOP3.LUT P0, PT, P0, P1, PT, 0xf8, 0x8f ;  /* 0x00000000008f781c */ /* 0x000fda0000703f70 */
[----:B------:R-:W-:Y:S05]  /*2070*/  @P0 BRA `(.L_x_36) ;  /* 0x00000004004c0947 */ /* 0x000fea0003800000 */
[----:B------:R-:W-:-:S13]  /*2080*/  LOP3.LUT P0, RZ, R3, 0x7fffffff, R0, 0xc8, !PT ;  /* 0x7fffffff03ff7812 */ /* 0x000fda000780c800 */
[----:B------:R-:W-:Y:S05]  /*2090*/  @!P0 BRA `(.L_x_37) ;  /* 0x00000004003c8947 */ /* 0x000fea0003800000 */
[C---:B------:R-:W-:Y:S02]  /*20a0*/  FSETP.NEU.FTZ.AND P2, PT, |R0|.reuse, +INF , PT ;  /* 0x7f8000000000780b */ /* 0x040fe40003f5d200 */
[----:B------:R-:W-:Y:S02]  /*20b0*/  FSETP.NEU.FTZ.AND P1, PT, |R3|, +INF , PT ;  /* 0x7f8000000300780b */ /* 0x000fe40003f3d200 */
[----:B------:R-:W-:-:S11]  /*20c0*/  FSETP.NEU.FTZ.AND P0, PT, |R0|, +INF , PT ;  /* 0x7f8000000000780b */ /* 0x000fd60003f1d200 */
[----:B------:R-:W-:Y:S05]  /*20d0*/  @!P1 BRA !P2, `(.L_x_37) ;  /* 0x00000004002c9947 */ /* 0x000fea0005000000 */
[----:B------:R-:W-:-:S04]  /*20e0*/  LOP3.LUT P2, RZ, R0, 0x7fffffff, RZ, 0xc0, !PT ;  /* 0x7fffffff00ff7812 */ /* 0x000fc8000784c0ff */
[----:B------:R-:W-:-:S13]  /*20f0*/  PLOP3.LUT P1, PT, P1, P2, PT, 0x2f, 0xf2 ;  /* 0x0000000000f2781c */ /* 0x000fda0000f24577 */
[----:B------:R-:W-:Y:S05]  /*2100*/  @P1 BRA `(.L_x_38) ;  /* 0x0000000400181947 */ /* 0x000fea0003800000 */
[----:B------:R-:W-:-:S04]  /*2110*/  LOP3.LUT P1, RZ, R3, 0x7fffffff, RZ, 0xc0, !PT ;  /* 0x7fffffff03ff7812 */ /* 0x000fc8000782c0ff */
[----:B------:R-:W-:-:S13]  /*2120*/  PLOP3.LUT P0, PT, P0, P1, PT, 0x2f, 0xf2 ;  /* 0x0000000000f2781c */ /* 0x000fda0000702577 */
[----:B------:R-:W-:Y:S05]  /*2130*/  @P0 BRA `(.L_x_39) ;  /* 0x0000000400000947 */ /* 0x000fea0003800000 */
[----:B------:R-:W-:Y:S02]  /*2140*/  ISETP.GE.AND P0, PT, R13, RZ, PT ;  /* 0x000000ff0d00720c */ /* 0x000fe40003f06270 */
[----:B------:R-:W-:-:S11]  /*2150*/  ISETP.GE.AND P1, PT, R14, RZ, PT ;  /* 0x000000ff0e00720c */ /* 0x000fd60003f26270 */
[----:B------:R-:W-:Y:S01]  /*2160*/  @P0 MOV R9, RZ ;  /* 0x000000ff00090202 */ /* 0x000fe20000000f00 */
[----:B------:R-:W-:Y:S01]  /*2170*/  @!P0 FFMA R0, R0, 1.84467440737095516160e+19, RZ ;  /* 0x5f80000000008823 */ /* 0x000fe200000000ff */
[----:B------:R-:W-:Y:S01]  /*2180*/  @!P0 MOV R9, 0xffffffc0 ;  /* 0xffffffc000098802 */ /* 0x000fe20000000f00 */
[----:B------:R-:W-:-:S03]  /*2190*/  @!P1 FFMA R3, R3, 1.84467440737095516160e+19, RZ ;  /* 0x5f80000003039823 */ /* 0x000fc600000000ff */
[----:B------:R-:W-:-:S07]  /*21a0*/  @!P1 IADD3 R9, PT, PT, R9, 0x40, RZ ;  /* 0x0000004009099810 */ /* 0x000fce0007ffe0ff */
.L_x_35:
[----:B------:R-:W-:Y:S01]  /*21b0*/  LEA R14, R11, 0xc0800000, 0x17 ;  /* 0xc08000000b0e7811 */ /* 0x000fe200078eb8ff */
[----:B------:R-:W-:Y:S03]  /*21c0*/  BSSY.RECONVERGENT B1, `(.L_x_40) ;  /* 0x0000036000017945 */ /* 0x000fe60003800200 */
[----:B------:R-:W-:Y:S02]  /*21d0*/  IADD3 R14, PT, PT, -R14, R3, RZ ;  /* 0x000000030e0e7210 */ /* 0x000fe40007ffe1ff */
[----:B------:R-:W-:Y:S02]  /*21e0*/  IADD3 R3, PT, PT, R16, -0x7f, RZ ;  /* 0xffffff8110037810 */ /* 0x000fe40007ffe0ff */
[----:B------:R0:W1:Y:S01]  /*21f0*/  MUFU.RCP R13, R14 ;  /* 0x0000000e000d7308 */ /* 0x0000620000001000 */
[----:B------:R-:W-:Y:S02]  /*2200*/  FADD.FTZ R15, -R14, -RZ ;  /* 0x800000ff0e0f7221 */ /* 0x000fe40000010100 */
[C---:B------:R-:W-:Y:S01]  /*2210*/  IMAD R0, R3.reuse, -0x800000, R0 ;  /* 0xff80000003007824 */ /* 0x040fe200078e0200 */
[----:B0-----:R-:W-:-:S04]  /*2220*/  IADD3 R14, PT, PT, R3, 0x7f, -R11 ;  /* 0x0000007f030e7810 */ /* 0x001fc80007ffe80b */
[----:B------:R-:W-:Y:S01]  /*2230*/  IADD3 R14, PT, PT, R14, R9, RZ ;  /* 0x000000090e0e7210 */ /* 0x000fe20007ffe0ff */
[----:B-1----:R-:W-:-:S04]  /*2240*/  FFMA R16, R13, R15, 1 ;  /* 0x3f8000000d107423 */ /* 0x002fc8000000000f */
[----:B------:R-:W-:-:S04]  /*2250*/  FFMA R18, R13, R16, R13 ;  /* 0x000000100d127223 */ /* 0x000fc8000000000d */
[----:B------:R-:W-:-:S04]  /*2260*/  FFMA R13, R0, R18, RZ ;  /* 0x00000012000d7223 */ /* 0x000fc800000000ff */
[----:B------:R-:W-:-:S04]  /*2270*/  FFMA R16, R15, R13, R0 ;  /* 0x0000000d0f107223 */ /* 0x000fc80000000000 */
[----:B------:R-:W-:-:S04]  /*2280*/  FFMA R13, R18, R16, R13 ;  /* 0x00000010120d7223 */ /* 0x000fc8000000000d */
[----:B------:R-:W-:-:S04]  /*2290*/  FFMA R16, R15, R13, R0 ;  /* 0x0000000d0f107223 */ /* 0x000fc80000000000 */
[----:B------:R-:W-:-:S05]  /*22a0*/  FFMA R0, R18, R16, R13 ;  /* 0x0000001012007223 */ /* 0x000fca000000000d */
[----:B------:R-:W-:-:S04]  /*22b0*/  SHF.R.U32.HI R3, RZ, 0x17, R0 ;  /* 0x00000017ff037819 */ /* 0x000fc80000011600 */
[----:B------:R-:W-:-:S04]  /*22c0*/  LOP3.LUT R3, R3, 0xff, RZ, 0xc0, !PT ;  /* 0x000000ff03037812 */ /* 0x000fc800078ec0ff */
[----:B------:R-:W-:-:S04]  /*22d0*/  IADD3 R11, PT, PT, R3, R14, RZ ;  /* 0x0000000e030b7210 */ /* 0x000fc80007ffe0ff */
[----:B------:R-:W-:-:S04]  /*22e0*/  IADD3 R3, PT, PT, R11, -0x1, RZ ;  /* 0xffffffff0b037810 */ /* 0x000fc80007ffe0ff */
[----:B------:R-:W-:-:S13]  /*22f0*/  ISETP.GE.U32.AND P0, PT, R3, 0xfe, PT ;  /* 0x000000fe0300780c */ /* 0x000fda0003f06070 */
[----:B------:R-:W-:Y:S05]  /*2300*/  @!P0 BRA `(.L_x_41) ;  /* 0x0000000000808947 */ /* 0x000fea0003800000 */
[----:B------:R-:W-:-:S13]  /*2310*/  ISETP.GT.AND P0, PT, R11, 0xfe, PT ;  /* 0x000000fe0b00780c */ /* 0x000fda0003f04270 */
[----:B------:R-:W-:Y:S05]  /*2320*/  @P0 BRA `(.L_x_42) ;  /* 0x00000000006c0947 */ /* 0x000fea0003800000 */
[----:B------:R-:W-:-:S13]  /*2330*/  ISETP.GE.AND P0, PT, R11, 0x1, PT ;  /* 0x000000010b00780c */ /* 0x000fda0003f06270 */
[----:B------:R-:W-:Y:S05]  /*2340*/  @P0 BRA `(.L_x_43) ;  /* 0x0000000000740947 */ /* 0x000fea0003800000 */
[----:B------:R-:W-:Y:S02]  /*2350*/  ISETP.GE.AND P0, PT, R11, -0x18, PT ;  /* 0xffffffe80b00780c */ /* 0x000fe40003f06270 */
[----:B------:R-:W-:-:S11]  /*2360*/  LOP3.LUT R0, R0, 0x80000000, RZ, 0xc0, !PT ;  /* 0x8000000000007812 */ /* 0x000fd600078ec0ff */
[----:B------:R-:W-:Y:S05]  /*2370*/  @!P0 BRA `(.L_x_43) ;  /* 0x0000000000688947 */ /* 0x000fea0003800000 */
[CCC-:B------:R-:W-:Y:S01]  /*2380*/  FFMA.RZ R3, R18.reuse, R16.reuse, R13.reuse ;  /* 0x0000001012037223 */ /* 0x1c0fe2000000c00d */
[CCC-:B------:R-:W-:Y:S01]  /*2390*/  FFMA.RM R14, R18.reuse, R16.reuse, R13.reuse ;  /* 0x00000010120e7223 */ /* 0x1c0fe2000000400d */
[C---:B------:R-:W-:Y:S02]  /*23a0*/  ISETP.NE.AND P2, PT, R11.reuse, RZ, PT ;  /* 0x000000ff0b00720c */ /* 0x040fe40003f45270 */
[----:B------:R-:W-:Y:S02]  /*23b0*/  ISETP.NE.AND P1, PT, R11, RZ, PT ;  /* 0x000000ff0b00720c */ /* 0x000fe40003f25270 */
[----:B------:R-:W-:Y:S01]  /*23c0*/  LOP3.LUT R9, R3, 0x7fffff, RZ, 0xc0, !PT ;  /* 0x007fffff03097812 */ /* 0x000fe200078ec0ff */
[----:B------:R-:W-:Y:S01]  /*23d0*/  FFMA.RP R3, R18, R16, R13 ;  /* 0x0000001012037223 */ /* 0x000fe2000000800d */
[----:B------:R-:W-:Y:S02]  /*23e0*/  IADD3 R16, PT, PT, R11, 0x20, RZ ;  /* 0x000000200b107810 */ /* 0x000fe40007ffe0ff */
[----:B------:R-:W-:-:S02]  /*23f0*/  LOP3.LUT R9, R9, 0x800000, RZ, 0xfc, !PT ;  /* 0x0080000009097812 */ /* 0x000fc400078efcff */
[----:B------:R-:W-:Y:S02]  /*2400*/  IADD3 R11, PT, PT, -R11, RZ, RZ ;  /* 0x000000ff0b0b7210 */ /* 0x000fe40007ffe1ff */
[----:B------:R-:W-:Y:S02]  /*2410*/  SHF.L.U32 R16, R9, R16, RZ ;  /* 0x0000001009107219 */ /* 0x000fe400000006ff */
[----:B------:R-:W-:Y:S02]  /*2420*/  FSETP.NEU.FTZ.AND P0, PT, R3, R14, PT ;  /* 0x0000000e0300720b */ /* 0x000fe40003f1d000 */
[----:B------:R-:W-:Y:S02]  /*2430*/  SEL R14, R11, RZ, P2 ;  /* 0x000000ff0b0e7207 */ /* 0x000fe40001000000 */
[----:B------:R-:W-:Y:S02]  /*2440*/  ISETP.NE.AND P1, PT, R16, RZ, P1 ;  /* 0x000000ff1000720c */ /* 0x000fe40000f25270 */
[----:B------:R-:W-:-:S02]  /*2450*/  SHF.R.U32.HI R14, RZ, R14, R9 ;  /* 0x0000000eff0e7219 */ /* 0x000fc40000011609 */
[----:B------:R-:W-:Y:S02]  /*2460*/  PLOP3.LUT P0, PT, P0, P1, PT, 0xf8, 0x8f ;  /* 0x00000000008f781c */ /* 0x000fe40000703f70 */
[----:B------:R-:W-:Y:S02]  /*2470*/  SHF.R.U32.HI R16, RZ, 0x1, R14 ;  /* 0x00000001ff107819 */ /* 0x000fe4000001160e */
[----:B------:R-:W-:-:S04]  /*2480*/  SEL R3, RZ, 0x1, !P0 ;  /* 0x00000001ff037807 */ /* 0x000fc80004000000 */
[----:B------:R-:W-:-:S04]  /*2490*/  LOP3.LUT R3, R3, 0x1, R16, 0xf8, !PT ;  /* 0x0000000103037812 */ /* 0x000fc800078ef810 */
[----:B------:R-:W-:-:S04]  /*24a0*/  LOP3.LUT R3, R3, R14, RZ, 0xc0, !PT ;  /* 0x0000000e03037212 */ /* 0x000fc800078ec0ff */
[----:B------:R-:W-:-:S04]  /*24b0*/  IADD3 R3, PT, PT, R16, R3, RZ ;  /* 0x0000000310037210 */ /* 0x000fc80007ffe0ff */
[----:B------:R-:W-:Y:S01]  /*24c0*/  LOP3.LUT R0, R3, R0, RZ, 0xfc, !PT ;  /* 0x0000000003007212 */ /* 0x000fe200078efcff */
[----:B------:R-:W-:Y:S06]  /*24d0*/  BRA `(.L_x_43) ;  /* 0x0000000000107947 */ /* 0x000fec0003800000 */
.L_x_42:
[----:B------:R-:W-:-:S04]  /*24e0*/  LOP3.LUT R0, R0, 0x80000000, RZ, 0xc0, !PT ;  /* 0x8000000000007812 */ /* 0x000fc800078ec0ff */
[----:B------:R-:W-:Y:S01]  /*24f0*/  LOP3.LUT R0, R0, 0x7f800000, RZ, 0xfc, !PT ;  /* 0x7f80000000007812 */ /* 0x000fe200078efcff */
[----:B------:R-:W-:Y:S06]  /*2500*/  BRA `(.L_x_43) ;  /* 0x0000000000047947 */ /* 0x000fec0003800000 */
.L_x_41:
[----:B------:R-:W-:-:S07]  /*2510*/  LEA R0, R14, R0, 0x17 ;  /* 0x000000000e007211 */ /* 0x000fce00078eb8ff */
.L_x_43:
[----:B------:R-:W-:Y:S05]  /*2520*/  BSYNC.RECONVERGENT B1 ;  /* 0x0000000000017941 */ /* 0x000fea0003800200 */
.L_x_40:
[----:B------:R-:W-:Y:S05]  /*2530*/  BRA `(.L_x_44) ;  /* 0x0000000000207947 */ /* 0x000fea0003800000 */
.L_x_39:
[----:B------:R-:W-:-:S04]  /*2540*/  LOP3.LUT R0, R3, 0x80000000, R0, 0x48, !PT ;  /* 0x8000000003007812 */ /* 0x000fc800078e4800 */
[----:B------:R-:W-:Y:S01]  /*2550*/  LOP3.LUT R0, R0, 0x7f800000, RZ, 0xfc, !PT ;  /* 0x7f80000000007812 */ /* 0x000fe200078efcff */
[----:B------:R-:W-:Y:S06]  /*2560*/  BRA `(.L_x_44) ;  /* 0x0000000000147947 */ /* 0x000fec0003800000 */
.L_x_38:
[----:B------:R-:W-:Y:S01]  /*2570*/  LOP3.LUT R0, R3, 0x80000000, R0, 0x48, !PT ;  /* 0x8000000003007812 */ /* 0x000fe200078e4800 */
[----:B------:R-:W-:Y:S06]  /*2580*/  BRA `(.L_x_44) ;  /* 0x00000000000c7947 */ /* 0x000fec0003800000 */
.L_x_37:
[----:B------:R-:W0:Y:S01]  /*2590*/  MUFU.RSQ R0, -QNAN ;  /* 0xffc0000000007908 */ /* 0x000e220000001400 */
[----:B------:R-:W-:Y:S05]  /*25a0*/  BRA `(.L_x_44) ;  /* 0x0000000000047947 */ /* 0x000fea0003800000 */
.L_x_36:
[----:B------:R-:W-:-:S07]  /*25b0*/  FADD.FTZ R0, R0, R3 ;  /* 0x0000000300007221 */ /* 0x000fce0000010000 */
.L_x_44:
[----:B------:R-:W-:Y:S05]  /*25c0*/  BSYNC.RECONVERGENT B0 ;  /* 0x0000000000007941 */ /* 0x000fea0003800200 */
.L_x_34:
[----:B------:R-:W-:-:S04]  /*25d0*/  HFMA2 R11, -RZ, RZ, 0, 0 ;  /* 0x00000000ff0b7431 */ /* 0x000fc800000001ff */
[----:B0-----:R-:W-:Y:S05]  /*25e0*/  RET.REL.NODEC R10 `(_Z9calcNoise13DistanceFieldP10NoiseField) ;  /* 0xffffffd80a847950 */ /* 0x001fea0003c3ffff */
.L_x_45:
[----:B------:R-:W-:-:S00]  /*25f0*/  BRA `(.L_x_45) ;  /* 0xfffffffc00fc7947 */ /* 0x000fc0000383ffff */
[----:B------:R-:W-:-:S00]  /*2600*/  NOP ;  /* 0x0000000000007918 */ /* 0x000fc00000000000 */
[----:B------:R-:W-:-:S00]  /*2610*/  NOP ;  /* 0x0000000000007918 */ /* 0x000fc00000000000 */
[----:B------:R-:W-:-:S00]  /*2620*/  NOP ;  /* 0x0000000000007918 */ /* 0x000fc00000000000 */
[----:B------:R-:W-:-:S00]  /*2630*/  NOP ;  /* 0x0000000000007918 */ /* 0x000fc00000000000 */
[----:B------:R-:W-:-:S00]  /*2640*/  NOP ;  /* 0x0000000000007918 */ /* 0x000fc00000000000 */
[----:B------:R-:W-:-:S00]  /*2650*/  NOP ;  /* 0x0000000000007918 */ /* 0x000fc00000000000 */
[----:B------:R-:W-:-:S00]  /*2660*/  NOP ;  /* 0x0000000000007918 */ /* 0x000fc00000000000 */
[----:B------:R-:W-:-:S00]  /*2670*/  NOP ;  /* 0x0000000000007918 */ /* 0x000fc00000000000 */
.L_x_92:


//--------------------- .text._Z12calcDistance10PointFieldP13DistanceField --------------------------
	.section	.text._Z12calcDistance10PointFieldP13DistanceField,"ax",@progbits
	.align	128
        .global         _Z12calcDistance10PointFieldP13DistanceField
        .type           _Z12calcDistance10PointFieldP13DistanceField,@function
        .size           _Z12calcDistance10PointFieldP13DistanceField,(.L_x_94 - _Z12calcDistance10PointFieldP13DistanceField)
        .other          _Z12calcDistance10PointFieldP13DistanceField,@"STO_CUDA_ENTRY STV_DEFAULT"
_Z12calcDistance10PointFieldP13DistanceField:
.text._Z12calcDistance10PointFieldP13DistanceField:
[----:B------:R-:W0:Y:S01]  /*0000*/  LDC R1, c[0x0][0x37c] ;  /* 0x0000df00ff017b82 */ /* 0x000e220000000800 */
[----:B------:R-:W-:Y:S01]  /*0010*/  MOV R0, 0x0 ;  /* 0x0000000000007802 */ /* 0x000fe20000000f00 */
[----:B------:R-:W-:Y:S01]  /*0020*/  IMAD.MOV.U32 R4, RZ, RZ, 0xc ;  /* 0x0000000cff047424 */ /* 0x000fe200078e00ff */
[----:B------:R-:W1:Y:S01]  /*0030*/  LDCU.64 UR36, c[0x0][0x358] ;  /* 0x00006b00ff2477ac */ /* 0x000e620008000a00 */
[----:B------:R-:W-:-:S04]  /*0040*/  IMAD.MOV.U32 R5, RZ, RZ, RZ ;  /* 0x000000ffff057224 */ /* 0x000fc800078e00ff */
[----:B------:R2:W3:Y:S03]  /*0050*/  LDC.64 R2, c[0x4][R0] ;  /* 0x0100000000027b82 */ /* 0x0004e60000000a00 */
[----:B------:R-:W-:-:S07]  /*0060*/  LEPC R20, `(.L_x_46) ;  /* 0x000000001014794e */ /* 0x000fce0000000000 */
[----:B0123--:R-:W-:Y:S05]  /*0070*/  CALL.ABS.NOINC R2 ;  /* 0x0000000002007343 */ /* 0x00ffea0003c00000 */
.L_x_46:
[----:B------:R-:W0:Y:S02]  /*0080*/  LDC.64 R2, c[0x0][0x390] ;  /* 0x0000e400ff027b82 */ /* 0x000e240000000a00 */
[----:B0-----:R-:W2:Y:S02]  /*0090*/  LDG.E R2, desc[UR36][R2.64] ;  /* 0x0000002402027981 */ /* 0x001ea4000c1e1900 */
[----:B--2---:R-:W-:-:S13]  /*00a0*/  ISETP.GE.AND P0, PT, R2, 0x1, PT ;  /* 0x000000010200780c */ /* 0x004fda0003f06270 */
[----:B------:R-:W-:Y:S05]  /*00b0*/  @!P0 BRA `(.L_x_47) ;  /* 0x0000001400508947 */ /* 0x000fea0003800000 */
[----:B------:R-:W0:Y:S01]  /*00c0*/  S2R R49, SR_CTAID.X ;  /* 0x0000000000317919 */ /* 0x000e220000002500 */
[----:B------:R-:W1:Y:S01]  /*00d0*/  LDCU UR4, c[0x0][0x380] ;  /* 0x00007000ff0477ac */ /* 0x000e620008000800 */
[----:B------:R-:W-:Y:S01]  /*00e0*/  HFMA2 R47, -RZ, RZ, 0, 0 ;  /* 0x00000000ff2f7431 */ /* 0x000fe200000001ff */
[----:B------:R-:W-:Y:S01]  /*00f0*/  BSSY.RECONVERGENT B0, `(.L_x_47) ;  /* 0x0000150000007945 */ /* 0x000fe20003800200 */
[----:B------:R-:W2:Y:S01]  /*0100*/  S2R R48, SR_TID.X ;  /* 0x0000000000307919 */ /* 0x000ea20000002100 */
[----:B------:R-:W-:Y:S01]  /*0110*/  IMAD.MOV.U32 R0, RZ, RZ, R2 ;  /* 0x000000ffff007224 */ /* 0x000fe200078e0002 */
[----:B-1----:R-:W-:Y:S02]  /*0120*/  I2FP.F32.S32 R46, UR4 ;  /* 0x00000004002e7c45 */ /* 0x002fe40008201400 */
[----:B0-----:R-:W-:-:S07]  /*0130*/  I2FP.F32.U32 R2, R49 ;  /* 0x0000003100027245 */ /* 0x001fce0000201000 */
.L_x_77:
[----:B------:R-:W-:Y:S01]  /*0140*/  I2FP.F32.S32 R7, R0 ;  /* 0x0000000000077245 */ /* 0x000fe20000201400 */
[----:B------:R-:W-:Y:S03]  /*0150*/  BSSY.RECONVERGENT B1, `(.L_x_48) ;  /* 0x000000d000017945 */ /* 0x000fe60003800200 */
[----:B------:R-:W0:Y:S08]  /*0160*/  MUFU.RCP R0, R7 ;  /* 0x0000000700007308 */ /* 0x000e300000001000 */
[----:B------:R-:W1:Y:S01]  /*0170*/  FCHK P0, R2, R7 ;  /* 0x0000000702007302 */ /* 0x000e620000000000 */
[----:B0-----:R-:W-:-:S04]  /*0180*/  FFMA R3, -R7, R0, 1 ;  /* 0x3f80000007037423 */ /* 0x001fc80000000100 */
[----:B------:R-:W-:-:S04]  /*0190*/  FFMA R3, R0, R3, R0 ;  /* 0x0000000300037223 */ /* 0x000fc80000000000 */
[----:B------:R-:W-:-:S04]  /*01a0*/  FFMA R0, R2, R3, RZ ;  /* 0x0000000302007223 */ /* 0x000fc800000000ff */
[----:B------:R-:W-:-:S04]  /*01b0*/  FFMA R6, -R7, R0, R2 ;  /* 0x0000000007067223 */ /* 0x000fc80000000102 */
[----:B------:R-:W-:Y:S01]  /*01c0*/  FFMA R3, R3, R6, R0 ;  /* 0x0000000603037223 */ /* 0x000fe20000000000 */
[----:B-1----:R-:W-:Y:S06]  /*01d0*/  @!P0 BRA `(.L_x_49) ;  /* 0x0000000000108947 */ /* 0x002fec0003800000 */
[----:B------:R-:W-:Y:S01]  /*01e0*/  IMAD.MOV.U32 R18, RZ, RZ, R2 ;  /* 0x000000ffff127224 */ /* 0x000fe200078e0002 */
[----:B------:R-:W-:Y:S01]  /*01f0*/  MOV R6, 0x220 ;  /* 0x0000022000067802 */ /* 0x000fe20000000f00 */
[----:B------:R-:W-:-:S07]  /*0200*/  IMAD.MOV.U32 R3, RZ, RZ, R7 ;  /* 0x000000ffff037224 */ /* 0x000fce00078e0007 */
[----:B--2---:R-:W-:Y:S05]  /*0210*/  CALL.REL.NOINC `($__internal_1_$__cuda_sm3x_div_rn_noftz_f32_slowpath) ;  /* 0x00000014000c7944 */ /* 0x004fea0003c00000 */
.L_x_49:
[----:B------:R-:W-:Y:S05]  /*0220*/  BSYNC.RECONVERGENT B1 ;  /* 0x0000000000017941 */ /* 0x000fea0003800200 */
.L_x_48:
[----:B------:R-:W0:Y:S01]  /*0230*/  LDC R9, c[0x0][0x384] ;  /* 0x0000e100ff097b82 */ /* 0x000e220000000800 */
[----:B------:R-:W-:Y:S01]  /*0240*/  FMUL R0, R46, R3 ;  /* 0x000000032e007220 */ /* 0x000fe20000400000 */
[----:B------:R-:W-:Y:S01]  /*0250*/  BSSY.RECONVERGENT B1, `(.L_x_50) ;  /* 0x0000010000017945 */ /* 0x000fe20003800200 */
[----:B0-----:R-:W0:Y:S02]  /*0260*/  MUFU.RCP R6, R9 ;  /* 0x0000000900067308 */ /* 0x001e240000001000 */
[----:B------:R-:W-:-:S06]  /*0270*/  FMUL R0, R0, R9 ;  /* 0x0000000900007220 */ /* 0x000fcc0000400000 */
[----:B------:R-:W1:Y:S01]  /*0280*/  FCHK P0, R0, R9 ;  /* 0x0000000900007302 */ /* 0x000e620000000000 */
[----:B0-----:R-:W-:-:S04]  /*0290*/  FFMA R3, R6, -R9, 1 ;  /* 0x3f80000006037423 */ /* 0x001fc80000000809 */
[----:B------:R-:W-:-:S04]  /*02a0*/  FFMA R3, R6, R3, R6 ;  /* 0x0000000306037223 */ /* 0x000fc80000000006 */
[----:B------:R-:W-:-:S04]  /*02b0*/  FFMA R6, R0, R3, RZ ;  /* 0x0000000300067223 */ /* 0x000fc800000000ff */
[----:B------:R-:W-:-:S04]  /*02c0*/  FFMA R8, R6, -R9, R0 ;  /* 0x8000000906087223 */ /* 0x000fc80000000000 */
[----:B------:R-:W-:Y:S01]  /*02d0*/  FFMA R45, R3, R8, R6 ;  /* 0x00000008032d7223 */ /* 0x000fe20000000006 */
[----:B-1----:R-:W-:Y:S06]  /*02e0*/  @!P0 BRA `(.L_x_51) ;  /* 0x0000000000188947 */ /* 0x002fec0003800000 */
[----:B------:R-:W0:Y:S01]  /*02f0*/  LDCU UR4, c[0x0][0x384] ;  /* 0x00007080ff0477ac */ /* 0x000e220008000800 */
[----:B------:R-:W-:Y:S01]  /*0300*/  IMAD.MOV.U32 R18, RZ, RZ, R0 ;  /* 0x000000ffff127224 */ /* 0x000fe200078e0000 */
[----:B------:R-:W-:Y:S02]  /*0310*/  MOV R6, 0x340 ;  /* 0x0000034000067802 */ /* 0x000fe40000000f00 */
[----:B0-----:R-:W-:-:S07]  /*0320*/  MOV R3, UR4 ;  /* 0x0000000400037c02 */ /* 0x001fce0008000f00 */
[----:B--2---:R-:W-:Y:S05]  /*0330*/  CALL.REL.NOINC `($__internal_1_$__cuda_sm3x_div_rn_noftz_f32_slowpath) ;  /* 0x0000001000c47944 */ /* 0x004fea0003c00000 */
[----:B------:R-:W-:-:S07]  /*0340*/  IMAD.MOV.U32 R45, RZ, RZ, R3 ;  /* 0x000000ffff2d7224 */ /* 0x000fce00078e0003 */
.L_x_51:
[----:B------:R-:W-:Y:S05]  /*0350*/  BSYNC.RECONVERGENT B1 ;  /* 0x0000000000017941 */ /* 0x000fea0003800200 */
.L_x_50:
[----:B------:R-:W0:Y:S01]  /*0360*/  MUFU.RCP R6, R7 ;  /* 0x0000000700067308 */ /* 0x000e220000001000 */
[----:B--2---:R-:W-:Y:S01]  /*0370*/  I2FP.F32.U32 R18, R48 ;  /* 0x0000003000127245 */ /* 0x004fe20000201000 */
[----:B------:R-:W-:Y:S06]  /*0380*/  BSSY.RECONVERGENT B1, `(.L_x_52) ;  /* 0x000000c000017945 */ /* 0x000fec0003800200 */
[----:B------:R-:W1:Y:S08]  /*0390*/  FCHK P0, R18, R7 ;  /* 0x0000000712007302 */ /* 0x000e700000000000 */
[----:B------:R-:W2:Y:S01]  /*03a0*/  F2I.TRUNC.NTZ R45, R45 ;  /* 0x0000002d002d7305 */ /* 0x000ea2000020f100 */
[----:B0-----:R-:W-:-:S04]  /*03b0*/  FFMA R3, -R7, R6, 1 ;  /* 0x3f80000007037423 */ /* 0x001fc80000000106 */
[----:B------:R-:W-:-:S04]  /*03c0*/  FFMA R3, R6, R3, R6 ;  /* 0x0000000306037223 */ /* 0x000fc80000000006 */
[----:B------:R-:W-:-:S04]  /*03d0*/  FFMA R6, R3, R18, RZ ;  /* 0x0000001203067223 */ /* 0x000fc800000000ff */
[----:B------:R-:W-:-:S04]  /*03e0*/  FFMA R9, -R7, R6, R18 ;  /* 0x0000000607097223 */ /* 0x000fc80000000112 */
[----:B------:R-:W-:Y:S01]  /*03f0*/  FFMA R3, R3, R9, R6 ;  /* 0x0000000903037223 */ /* 0x000fe20000000006 */
[----:B-12---:R-:W-:Y:S06]  /*0400*/  @!P0 BRA `(.L_x_53) ;  /* 0x00000000000c8947 */ /* 0x006fec0003800000 */
[----:B------:R-:W-:Y:S01]  /*0410*/  IMAD.MOV.U32 R3, RZ, RZ, R7 ;  /* 0x000000ffff037224 */ /* 0x000fe200078e0007 */
[----:B------:R-:W-:-:S07]  /*0420*/  MOV R6, 0x440 ;  /* 0x0000044000067802 */ /* 0x000fce0000000f00 */
[----:B------:R-:W-:Y:S05]  /*0430*/  CALL.REL.NOINC `($__internal_1_$__cuda_sm3x_div_rn_noftz_f32_slowpath) ;  /* 0x0000001000847944 */ /* 0x000fea0003c00000 */
.L_x_53:
[----:B------:R-:W-:Y:S05]  /*0440*/  BSYNC.RECONVERGENT B1 ;  /* 0x0000000000017941 */ /* 0x000fea0003800200 */
.L_x_52:
        /* <DEDUP_REMOVED lines=16> */
[----:B------:R-:W-:Y:S05]  /*0550*/  CALL.REL.NOINC `($__internal_1_$__cuda_sm3x_div_rn_noftz_f32_slowpath) ;  /* 0x00000010003c7944 */ /* 0x000fea0003c00000 */
[----:B------:R-:W-:-:S07]  /*0560*/  IMAD.MOV.U32 R19, RZ, RZ, R3 ;  /* 0x000000ffff137224 */ /* 0x000fce00078e0003 */
.L_x_55:
[----:B------:R-:W-:Y:S05]  /*0570*/  BSYNC.RECONVERGENT B1 ;  /* 0x0000000000017941 */ /* 0x000fea0003800200 */
.L_x_54:
[----:B------:R-:W0:Y:S01]  /*0580*/  MUFU.RCP R6, R7 ;  /* 0x0000000700067308 */ /* 0x000e220000001000 */
[----:B------:R-:W-:Y:S01]  /*0590*/  I2FP.F32.U32 R18, R47 ;  /* 0x0000002f00127245 */ /* 0x000fe20000201000 */
        /* <DEDUP_REMOVED lines=12> */
.L_x_57:
[----:B------:R-:W-:Y:S05]  /*0660*/  BSYNC.RECONVERGENT B1 ;  /* 0x0000000000017941 */ /* 0x000fea0003800200 */
.L_x_56:
        /* <DEDUP_REMOVED lines=13> */
[----:B------:R-:W-:Y:S01]  /*0740*/  MOV R6, 0x770 ;  /* 0x0000077000067802 */ /* 0x000fe20000000f00 */
[----:B0-----:R-:W-:-:S07]  /*0750*/  IMAD.U32 R3, RZ, RZ, UR4 ;  /* 0x00000004ff037e24 */ /* 0x001fce000f8e00ff */
[----:B------:R-:W-:Y:S05]  /*0760*/  CALL.REL.NOINC `($__internal_1_$__cuda_sm3x_div_rn_noftz_f32_slowpath) ;  /* 0x0000000c00b87944 */ /* 0x000fea0003c00000 */
[----:B------:R-:W-:-:S07]  /*0770*/  MOV R17, R3 ;  /* 0x0000000300117202 */ /* 0x000fce0000000f00 */
.L_x_59:
[----:B------:R-:W-:Y:S05]  /*0780*/  BSYNC.RECONVERGENT B1 ;  /* 0x0000000000017941 */ /* 0x000fea0003800200 */
.L_x_58:
[----:B------:R-:W0:Y:S01]  /*0790*/  LDCU UR4, c[0x0][0x380] ;  /* 0x00007000ff0477ac */ /* 0x000e220008000800 */
[----:B------:R-:W1:Y:S01]  /*07a0*/  F2I.TRUNC.NTZ R17, R17 ;  /* 0x0000001100117305 */ /* 0x000e62000020f100 */
[----:B------:R-:W-:Y:S01]  /*07b0*/  BSSY.RECONVERGENT B3, `(.L_x_60) ;  /* 0x00000d6000037945 */ /* 0x000fe20003800200 */
[----:B------:R-:W-:Y:S02]  /*07c0*/  IMAD.MOV.U32 R16, RZ, RZ, -0x2 ;  /* 0xfffffffeff107424 */ /* 0x000fe400078e00ff */
[----:B-1----:R-:W-:Y:S01]  /*07d0*/  VIADD R15, R17, 0xffffffff ;  /* 0xffffffff110f7836 */ /* 0x002fe20000000000 */
[----:B0-----:R-:W-:-:S06]  /*07e0*/  ULOP3.LUT UR4, URZ, UR4, URZ, 0x33, !UPT ;  /* 0x00000004ff047292 */ /* 0x001fcc000f8e33ff */
[----:B------:R-:W-:-:S07]  /*07f0*/  VIADD R14, R17, UR4 ;  /* 0x00000004110e7c36 */ /* 0x000fce0008000000 */
.L_x_76:
[----:B------:R-:W0:Y:S01]  /*0800*/  LDCU UR4, c[0x0][0x380] ;  /* 0x00007000ff0477ac */ /* 0x000e220008000800 */
[----:B------:R-:W1:Y:S01]  /*0810*/  LDC.64 R20, c[0x0][0x388] ;  /* 0x0000e200ff147b82 */ /* 0x000e620000000a00 */
[----:B------:R-:W-:Y:S01]  /*0820*/  IADD3 R13, PT, PT, R45, R16, RZ ;  /* 0x000000102d0d7210 */ /* 0x000fe20007ffe0ff */
[----:B------:R-:W-:Y:S01]  /*0830*/  VIADD R16, R16, 0x1 ;  /* 0x0000000110107836 */ /* 0x000fe20000000000 */
[----:B------:R-:W-:Y:S01]  /*0840*/  BSSY.RECONVERGENT B2, `(.L_x_61) ;  /* 0x00000cb000027945 */ /* 0x000fe20003800200 */
[----:B------:R-:W-:Y:S01]  /*0850*/  IMAD.MOV.U32 R12, RZ, RZ, -0x2 ;  /* 0xfffffffeff0c7424 */ /* 0x000fe200078e00ff */
[C---:B------:R-:W-:Y:S02]  /*0860*/  ISETP.GE.AND P1, PT, R13.reuse, RZ, PT ;  /* 0x000000ff0d00720c */ /* 0x040fe40003f26270 */
[----:B------:R-:W-:Y:S01]  /*0870*/  ISETP.NE.AND P0, PT, R16, 0x3, PT ;  /* 0x000000031000780c */ /* 0x000fe20003f05270 */
[C---:B0-----:R-:W-:Y:S01]  /*0880*/  VIADD R6, R13.reuse, -UR4 ;  /* 0x800000040d067c36 */ /* 0x041fe20008000000 */
[C---:B------:R-:W-:Y:S01]  /*0890*/  ISETP.GE.AND P2, PT, R13.reuse, UR4, PT ;  /* 0x000000040d007c0c */ /* 0x040fe2000bf46270 */
[----:B------:R-:W-:-:S03]  /*08a0*/  VIADD R3, R13, UR4 ;  /* 0x000000040d037c36 */ /* 0x000fc60008000000 */
[----:B------:R-:W-:-:S05]  /*08b0*/  IADD3 R7, PT, PT, R6, 0x1, RZ ;  /* 0x0000000106077810 */ /* 0x000fca0007ffe0ff */
[----:B------:R-:W-:Y:S02]  /*08c0*/  @P1 SEL R3, R13, R6, !P2 ;  /* 0x000000060d031207 */ /* 0x000fe40005000000 */
[----:B------:R-:W-:-:S03]  /*08d0*/  @P1 SEL R13, R7, RZ, P2 ;  /* 0x000000ff070d1207 */ /* 0x000fc60001000000 */
[----:B-1----:R-:W-:Y:S01]  /*08e0*/  IMAD.WIDE R20, R3, 0x8, R20 ;  /* 0x0000000803147825 */ /* 0x002fe200078e0214 */
[----:B------:R-:W-:-:S07]  /*08f0*/  I2FP.F32.S32 R11, R13 ;  /* 0x0000000d000b7245 */ /* 0x000fce0000201400 */
.L_x_75:
[----:B------:R-:W0:Y:S01]  /*0900*/  LDCU UR4, c[0x0][0x380] ;  /* 0x00007000ff0477ac */ /* 0x000e220008000800 */
[----:B------:R-:W-:Y:S01]  /*0910*/  IMAD.IADD R10, R19, 0x1, R12 ;  /* 0x00000001130a7824 */ /* 0x000fe200078e020c */
[----:B------:R-:W-:Y:S01]  /*0920*/  IADD3 R12, PT, PT, R12, 0x1, RZ ;  /* 0x000000010c0c7810 */ /* 0x000fe20007ffe0ff */
[----:B------:R-:W-:Y:S01]  /*0930*/  BSSY.RECONVERGENT B1, `(.L_x_62) ;  /* 0x00000ba000017945 */ /* 0x000fe20003800200 */
[----:B------:R-:W-:Y:S01]  /*0940*/  IMAD.MOV.U32 R8, RZ, RZ, -0x2 ;  /* 0xfffffffeff087424 */ /* 0x000fe200078e00ff */
[----:B------:R-:W-:Y:S02]  /*0950*/  MOV R7, R15 ;  /* 0x0000000f00077202 */ /* 0x000fe40000000f00 */
[----:B------:R-:W-:Y:S02]  /*0960*/  ISETP.GE.AND P2, PT, R10, RZ, PT ;  /* 0x000000ff0a00720c */ /* 0x000fe40003f46270 */
[----:B------:R-:W-:Y:S01]  /*0970*/  ISETP.NE.AND P1, PT, R12, 0x3, PT ;  /* 0x000000030c00780c */ /* 0x000fe20003f25270 */
[C---:B0-----:R-:W-:Y:S01]  /*0980*/  VIADD R3, R10.reuse, -UR4 ;  /* 0x800000040a037c36 */ /* 0x041fe20008000000 */
[C---:B------:R-:W-:Y:S01]  /*0990*/  ISETP.GE.AND P3, PT, R10.reuse, UR4, PT ;  /* 0x000000040a007c0c */ /* 0x040fe2000bf66270 */
[----:B------:R-:W-:-:S02]  /*09a0*/  VIADD R9, R10, UR4 ;  /* 0x000000040a097c36 */ /* 0x000fc40008000000 */
[----:B------:R-:W-:-:S06]  /*09b0*/  VIADD R6, R3, 0x1 ;  /* 0x0000000103067836 */ /* 0x000fcc0000000000 */
[----:B------:R-:W-:Y:S02]  /*09c0*/  @P2 SEL R9, R10, R3, !P3 ;  /* 0x000000030a092207 */ /* 0x000fe40005800000 */
[----:B------:R-:W-:Y:S01]  /*09d0*/  @P2 SEL R10, R6, RZ, P3 ;  /* 0x000000ff060a2207 */ /* 0x000fe20001800000 */
[----:B------:R-:W-:-:S03]  /*09e0*/  IMAD.MOV.U32 R6, RZ, RZ, R14 ;  /* 0x000000ffff067224 */ /* 0x000fc600078e000e */
[----:B------:R-:W-:-:S07]  /*09f0*/  I2FP.F32.S32 R3, R10 ;  /* 0x0000000a00037245 */ /* 0x000fce0000201400 */
.L_x_74:
[----:B------:R-:W2:Y:S01]  /*0a00*/  LDG.E.64 R22, desc[UR36][R20.64] ;  /* 0x0000002414167981 */ /* 0x000ea2000c1e1b00 */
[----:B------:R-:W-:-:S05]  /*0a10*/  VIADD R24, R7, 0xffffffff ;  /* 0xffffffff07187836 */ /* 0x000fca0000000000 */
[----:B------:R-:W-:-:S13]  /*0a20*/  ISETP.GT.AND P2, PT, R24, -0x1, PT ;  /* 0xffffffff1800780c */ /* 0x000fda0003f44270 */
[----:B------:R-:W0:Y:S01]  /*0a30*/  @!P2 LDC R35, c[0x0][0x380] ;  /* 0x0000e000ff23ab82 */ /* 0x000e220000000800 */
[----:B--2---:R-:W-:-:S06]  /*0a40*/  IMAD.WIDE R22, R9, 0x8, R22 ;  /* 0x0000000809167825 */ /* 0x004fcc00078e0216 */
[----:B------:R-:W5:Y:S01]  /*0a50*/  LD.E.64 R22, desc[UR36][R22.64] ;  /* 0x0000002416167980 */ /* 0x000f62000c101b00 */
[----:B------:R-:W-:Y:S01]  /*0a60*/  IMAD.IADD R34, R17, 0x1, R8 ;  /* 0x0000000111227824 */ /* 0x000fe200078e0208 */
[----:B------:R-:W-:Y:S04]  /*0a70*/  BSSY.RECONVERGENT B4, `(.L_x_63) ;  /* 0x0000009000047945 */ /* 0x000fe80003800200 */
[----:B0-----:R-:W-:Y:S01]  /*0a80*/  @!P2 IADD3 R35, PT, PT, R34, R35, RZ ;  /* 0x000000232223a210 */ /* 0x001fe20007ffe0ff */
[----:B------:R-:W-:Y:S06]  /*0a90*/  @!P2 BRA `(.L_x_64) ;  /* 0x000000000018a947 */ /* 0x000fec0003800000 */
[----:B------:R-:W0:Y:S01]  /*0aa0*/  LDCU UR4, c[0x0][0x380] ;  /* 0x00007000ff0477ac */ /* 0x000e220008000800 */
[----:B------:R-:W-:Y:S02]  /*0ab0*/  IMAD.MOV.U32 R35, RZ, RZ, R34 ;  /* 0x000000ffff237224 */ /* 0x000fe400078e0022 */
[----:B------:R-:W-:Y:S01]  /*0ac0*/  IMAD.MOV.U32 R34, RZ, RZ, RZ ;  /* 0x000000ffff227224 */ /* 0x000fe200078e00ff */
[----:B0-----:R-:W-:-:S13]  /*0ad0*/  ISETP.GE.AND P2, PT, R24, UR4, PT ;  /* 0x0000000418007c0c */ /* 0x001fda000bf46270 */
[----:B------:R-:W-:Y:S01]  /*0ae0*/  @P2 VIADD R35, R6, 0xffffffff ;  /* 0xffffffff06232836 */ /* 0x000fe20000000000 */
[----:B------:R-:W-:-:S07]  /*0af0*/  @P2 MOV R34, R6 ;  /* 0x0000000600222202 */ /* 0x000fce0000000f00 */
.L_x_64:
[----:B------:R-:W-:Y:S05]  /*0b00*/  BSYNC.RECONVERGENT B4 ;  /* 0x0000000000047941 */ /* 0x000fea0003800200 */
.L_x_63:
[----:B-----5:R-:W-:Y:S01]  /*0b10*/  IMAD.WIDE R22, R35, 0x8, R22 ;  /* 0x0000000823167825 */ /* 0x020fe200078e0216 */
[----:B------:R-:W0:Y:S05]  /*0b20*/  LDCU UR4, c[0x0][0x384] ;  /* 0x00007080ff0477ac */ /* 0x000e2a0008000800 */
[----:B------:R-:W2:Y:S04]  /*0b30*/  LD.E.64 R22, desc[UR36][R22.64] ;  /* 0x0000002416167980 */ /* 0x000ea8000c101b00 */
[----:B--2---:R-:W0:Y:S02]  /*0b40*/  LD.E R24, desc[UR36][R22.64] ;  /* 0x0000002416187980 */ /* 0x004e24000c101900 */
[----:B0-----:R-:W-:-:S05]  /*0b50*/  FFMA R29, R11, UR4, R24 ;  /* 0x000000040b1d7c23 */ /* 0x001fca0008000018 */
[----:B------:R0:W-:Y:S04]  /*0b60*/  ST.E desc[UR36][R4.64], R29 ;  /* 0x0000001d04007985 */ /* 0x0001e8000c101924 */
[----:B------:R-:W2:Y:S02]  /*0b70*/  LDG.E.64 R24, desc[UR36][R20.64] ;  /* 0x0000002414187981 */ /* 0x000ea4000c1e1b00 */
[----:B--2---:R-:W-:-:S06]  /*0b80*/  IMAD.WIDE R24, R9, 0x8, R24 ;  /* 0x0000000809187825 */ /* 0x004fcc00078e0218 */
[----:B------:R-:W2:Y:S02]  /*0b90*/  LD.E.64 R24, desc[UR36][R24.64] ;  /* 0x0000002418187980 */ /* 0x000ea4000c101b00 */
[----:B--2---:R-:W-:-:S06]  /*0ba0*/  IMAD.WIDE R26, R35, 0x8, R24 ;  /* 0x00000008231a7825 */ /* 0x004fcc00078e0218 */
[----:B------:R-:W2:Y:S04]  /*0bb0*/  LD.E.64 R26, desc[UR36][R26.64] ;  /* 0x000000241a1a7980 */ /* 0x000ea8000c101b00 */
[----:B--2---:R-:W2:Y:S02]  /*0bc0*/  LD.E R28, desc[UR36][R26.64+0x4] ;  /* 0x000004241a1c7980 */ /* 0x004ea4000c101900 */
[----:B--2---:R-:W-:-:S05]  /*0bd0*/  FFMA R31, R3, UR4, R28 ;  /* 0x00000004031f7c23 */ /* 0x004fca000800001c */
[----:B------:R1:W-:Y:S04]  /*0be0*/  ST.E desc[UR36][R4.64+0x4], R31 ;  /* 0x0000041f04007985 */ /* 0x0003e8000c101924 */
[----:B------:R-:W2:Y:S02]  /*0bf0*/  LDG.E.64 R22, desc[UR36][R20.64] ;  /* 0x0000002414167981 */ /* 0x000ea4000c1e1b00 */
[----:B--2---:R-:W-:-:S06]  /*0c00*/  IMAD.WIDE R22, R9, 0x8, R22 ;  /* 0x0000000809167825 */ /* 0x004fcc00078e0216 */
[----:B------:R-:W0:Y:S02]  /*0c10*/  LD.E.64 R22, desc[UR36][R22.64] ;  /* 0x0000002416167980 */ /* 0x000e24000c101b00 */
[----:B0-----:R-:W-:-:S06]  /*0c20*/  IMAD.WIDE R28, R35, 0x8, R22 ;  /* 0x00000008231c7825 */ /* 0x001fcc00078e0216 */
[----:B------:R-:W2:Y:S01]  /*0c30*/  LD.E.64 R28, desc[UR36][R28.64] ;  /* 0x000000241c1c7980 */ /* 0x000ea2000c101b00 */
[----:B------:R-:W-:Y:S02]  /*0c40*/  ISETP.GT.AND P2, PT, R13, -0x1, PT ;  /* 0xffffffff0d00780c */ /* 0x000fe40003f44270 */
[----:B------:R-:W-:Y:S01]  /*0c50*/  I2FP.F32.S32 R25, R34 ;  /* 0x0000002200197245 */ /* 0x000fe20000201400 */
[----:B--2---:R-:W2:Y:S04]  /*0c60*/  LD.E R24, desc[UR36][R28.64+0x8] ;  /* 0x000008241c187980 */ /* 0x004ea8000c101900 */
[----:B--2---:R-:W-:-:S05]  /*0c70*/  FFMA R33, R25, UR4, R24 ;  /* 0x0000000419217c23 */ /* 0x004fca0008000018 */
[----:B------:R0:W-:Y:S04]  /*0c80*/  ST.E desc[UR36][R4.64+0x8], R33 ;  /* 0x0000082104007985 */ /* 0x0001e8000c101924 */
[----:B------:R-:W2:Y:S04]  /*0c90*/  @!P2 LDG.E.64 R24, desc[UR36][R20.64] ;  /* 0x000000241418a981 */ /* 0x000ea8000c1e1b00 */
[----:B------:R-:W1:Y:S01]  /*0ca0*/  @P2 LDG.E.64 R26, desc[UR36][R20.64] ;  /* 0x00000024141a2981 */ /* 0x000e62000c1e1b00 */
[----:B--2---:R-:W-:-:S04]  /*0cb0*/  @!P2 IMAD.WIDE R24, R9, 0x8, R24 ;  /* 0x000000080918a825 */ /* 0x004fc800078e0218 */
[----:B-1----:R-:W-:Y:S02]  /*0cc0*/  @P2 IMAD.WIDE R30, R9, 0x8, R26 ;  /* 0x00000008091e2825 */ /* 0x002fe400078e021a */
[----:B------:R-:W2:Y:S04]  /*0cd0*/  @!P2 LD.E.64 R24, desc[UR36][R24.64] ;  /* 0x000000241818a980 */ /* 0x000ea8000c101b00 */
[----:B------:R-:W3:Y:S01]  /*0ce0*/  @P2 LD.E.64 R30, desc[UR36][R30.64] ;  /* 0x000000241e1e2980 */ /* 0x000ee2000c101b00 */
[----:B--2---:R-:W-:-:S04]  /*0cf0*/  @!P2 IMAD.WIDE R22, R35, 0x8, R24 ;  /* 0x000000082316a825 */ /* 0x004fc800078e0218 */
[----:B---3--:R-:W-:Y:S01]  /*0d00*/  @P2 IMAD.WIDE R28, R35, 0x8, R30 ;  /* 0x00000008231c2825 */ /* 0x008fe200078e021e */
[----:B------:R-:W2:Y:S05]  /*0d10*/  @!P2 LD.E.64 R26, desc[UR36][R22.64] ;  /* 0x00000024161aa980 */ /* 0x000eaa000c101b00 */
[----:B------:R-:W0:Y:S01]  /*0d20*/  @P2 LD.E.64 R28, desc[UR36][R28.64] ;  /* 0x000000241c1c2980 */ /* 0x000e22000c101b00 */
[----:B------:R-:W-:-:S03]  /*0d30*/  ISETP.GT.AND P3, PT, R10, -0x1, PT ;  /* 0xffffffff0a00780c */ /* 0x000fc60003f64270 */
[----:B--2---:R-:W2:Y:S04]  /*0d40*/  @!P2 LD.E R27, desc[UR36][R26.64] ;  /* 0x000000241a1ba980 */ /* 0x004ea8000c101900 */
[----:B0-----:R-:W3:Y:S01]  /*0d50*/  @P2 LD.E R33, desc[UR36][R28.64] ;  /* 0x000000241c212980 */ /* 0x001ee2000c101900 */
[C---:B--2---:R-:W-:Y:S01]  /*0d60*/  @!P2 FFMA R37, -R46.reuse, UR4, R27 ;  /* 0x000000042e25ac23 */ /* 0x044fe2000800011b */
[----:B---3--:R-:W-:-:S05]  /*0d70*/  @P2 FFMA R37, R46, UR4, R33 ;  /* 0x000000042e252c23 */ /* 0x008fca0008000021 */
[----:B------:R0:W-:Y:S04]  /*0d80*/  ST.E desc[UR36][R4.64], R37 ;  /* 0x0000002504007985 */ /* 0x0001e8000c101924 */
[----:B------:R-:W2:Y:S04]  /*0d90*/  @P3 LDG.E.64 R24, desc[UR36][R20.64] ;  /* 0x0000002414183981 */ /* 0x000ea8000c1e1b00 */
[----:B------:R-:W3:Y:S01]  /*0da0*/  @!P3 LDG.E.64 R30, desc[UR36][R20.64] ;  /* 0x00000024141eb981 */ /* 0x000ee2000c1e1b00 */
[----:B--2---:R-:W-:-:S04]  /*0db0*/  @P3 IMAD.WIDE R24, R9, 0x8, R24 ;  /* 0x0000000809183825 */ /* 0x004fc800078e0218 */
[----:B---3--:R-:W-:Y:S02]  /*0dc0*/  @!P3 IMAD.WIDE R30, R9, 0x8, R30 ;  /* 0x00000008091eb825 */ /* 0x008fe400078e021e */
[----:B------:R-:W2:Y:S04]  /*0dd0*/  @P3 LD.E.64 R24, desc[UR36][R24.64] ;  /* 0x0000002418183980 */ /* 0x000ea8000c101b00 */
[----:B------:R-:W3:Y:S01]  /*0de0*/  @!P3 LD.E.64 R22, desc[UR36][R30.64] ;  /* 0x000000241e16b980 */ /* 0x000ee2000c101b00 */
[----:B--2---:R-:W-:-:S04]  /*0df0*/  @P3 IMAD.WIDE R28, R35, 0x8, R24 ;  /* 0x00000008231c3825 */ /* 0x004fc800078e0218 */
[----:B---3--:R-:W-:Y:S02]  /*0e00*/  @!P3 IMAD.WIDE R26, R35, 0x8, R22 ;  /* 0x00000008231ab825 */ /* 0x008fe400078e0216 */
[----:B------:R-:W2:Y:S04]  /*0e10*/  @P3 LD.E.64 R28, desc[UR36][R28.64] ;  /* 0x000000241c1c3980 */ /* 0x000ea8000c101b00 */
[----:B------:R-:W3:Y:S01]  /*0e20*/  @!P3 LD.E.64 R32, desc[UR36][R26.64] ;  /* 0x000000241a20b980 */ /* 0x000ee2000c101b00 */
[----:B------:R-:W-:-:S03]  /*0e30*/  ISETP.GT.AND P2, PT, R34, -0x1, PT ;  /* 0xffffffff2200780c */ /* 0x000fc60003f44270 */
[----:B--2---:R-:W2:Y:S04]  /*0e40*/  @P3 LD.E R39, desc[UR36][R28.64+0x4] ;  /* 0x000004241c273980 */ /* 0x004ea8000c101900 */
[----:B---3--:R-:W3:Y:S02]  /*0e50*/  @!P3 LD.E R33, desc[UR36][R32.64+0x4] ;  /* 0x000004242021b980 */ /* 0x008ee4000c101900 */
[C---:B---3--:R-:W-:Y:S01]  /*0e60*/  @!P3 FFMA R23, -R46.reuse, UR4, R33 ;  /* 0x000000042e17bc23 */ /* 0x048fe20008000121 */
[----:B--2---:R-:W-:-:S05]  /*0e70*/  @P3 FFMA R23, R46, UR4, R39 ;  /* 0x000000042e173c23 */ /* 0x004fca0008000027 */
[----:B------:R1:W-:Y:S04]  /*0e80*/  ST.E desc[UR36][R4.64+0x4], R23 ;  /* 0x0000041704007985 */ /* 0x0003e8000c101924 */
[----:B------:R-:W2:Y:S04]  /*0e90*/  @!P2 LDG.E.64 R30, desc[UR36][R20.64] ;  /* 0x00000024141ea981 */ /* 0x000ea8000c1e1b00 */
[----:B------:R-:W3:Y:S01]  /*0ea0*/  @P2 LDG.E.64 R24, desc[UR36][R20.64] ;  /* 0x0000002414182981 */ /* 0x000ee2000c1e1b00 */
[----:B--2---:R-:W-:-:S04]  /*0eb0*/  @!P2 IMAD.WIDE R30, R9, 0x8, R30 ;  /* 0x00000008091ea825 */ /* 0x004fc800078e021e */
[----:B---3--:R-:W-:Y:S01]  /*0ec0*/  @P2 IMAD.WIDE R24, R9, 0x8, R24 ;  /* 0x0000000809182825 */ /* 0x008fe200078e0218 */
[----:B------:R-:W2:Y:S05]  /*0ed0*/  @!P2 LD.E.64 R26, desc[UR36][R30.64] ;  /* 0x000000241e1aa980 */ /* 0x000eaa000c101b00 */
[----:B------:R-:W3:Y:S01]  /*0ee0*/  @P2 LD.E.64 R24, desc[UR36][R24.64] ;  /* 0x0000002418182980 */ /* 0x000ee2000c101b00 */
[----:B--2---:R-:W-:-:S04]  /*0ef0*/  @!P2 IMAD.WIDE R26, R35, 0x8, R26 ;  /* 0x00000008231aa825 */ /* 0x004fc800078e021a */
[----:B---3--:R-:W-:Y:S02]  /*0f00*/  @P2 IMAD.WIDE R28, R35, 0x8, R24 ;  /* 0x00000008231c2825 */ /* 0x008fe400078e0218 */
[----:B------:R-:W2:Y:S04]  /*0f10*/  @!P2 LD.E.64 R26, desc[UR36][R26.64] ;  /* 0x000000241a1aa980 */ /* 0x000ea8000c101b00 */
[----:B------:R-:W3:Y:S04]  /*0f20*/  @P2 LD.E.64 R28, desc[UR36][R28.64] ;  /* 0x000000241c1c2980 */ /* 0x000ee8000c101b00 */
[----:B--2---:R-:W2:Y:S04]  /*0f30*/  @!P2 LD.E R53, desc[UR36][R26.64+0x8] ;  /* 0x000008241a35a980 */ /* 0x004ea8000c101900 */
[----:B---3--:R-:W3:Y:S01]  /*0f40*/  @P2 LD.E R33, desc[UR36][R28.64+0x8] ;  /* 0x000008241c212980 */ /* 0x008ee2000c101900 */
[----:B------:R-:W-:-:S04]  /*0f50*/  FADD R42, R0, -R37 ;  /* 0x80000025002a7221 */ /* 0x000fc80000000000 */
[----:B0-----:R-:W0:Y:S01]  /*0f60*/  F2F.F64.F32 R36, R42 ;  /* 0x0000002a00247310 */ /* 0x001e220000201800 */
[----:B------:R-:W-:Y:S01]  /*0f70*/  BSSY.RECONVERGENT B4, `(.L_x_65) ;  /* 0x0000008000047945 */ /* 0x000fe20003800200 */
[----:B0-----:R-:W-:-:S10]  /*0f80*/  DADD R50, -RZ, |R36| ;  /* 0x00000000ff327229 */ /* 0x001fd40000000524 */
[----:B------:R-:W-:Y:S01]  /*0f90*/  IMAD.MOV.U32 R30, RZ, RZ, R50 ;  /* 0x000000ffff1e7224 */ /* 0x000fe200078e0032 */
[----:B------:R-:W-:Y:S01]  /*0fa0*/  MOV R50, 0xff0 ;  /* 0x00000ff000327802 */ /* 0x000fe20000000f00 */
[C---:B--2---:R-:W-:Y:S01]  /*0fb0*/  @!P2 FFMA R53, -R46.reuse, UR4, R53 ;  /* 0x000000042e35ac23 */ /* 0x044fe20008000135 */
[----:B---3--:R-:W-:-:S05]  /*0fc0*/  @P2 FFMA R53, R46, UR4, R33 ;  /* 0x000000042e352c23 */ /* 0x008fca0008000021 */
[----:B------:R1:W-:Y:S02]  /*0fd0*/  ST.E desc[UR36][R4.64+0x8], R53 ;  /* 0x0000083504007985 */ /* 0x0003e4000c101924 */
[----:B-1----:R-:W-:Y:S05]  /*0fe0*/  CALL.REL.NOINC `($_Z12calcDistance10PointFieldP13DistanceField$__internal_accurate_pow) ;  /* 0x0000000c003c7944 */ /* 0x002fea0003c00000 */
[----:B------:R-:W-:Y:S05]  /*0ff0*/  BSYNC.RECONVERGENT B4 ;  /* 0x0000000000047941 */ /* 0x000fea0003800200 */
.L_x_65:
[----:B------:R-:W-:Y:S01]  /*1000*/  FADD R52, R44, -R23 ;  /* 0x800000172c347221 */ /* 0x000fe20000000000 */
[----:B------:R-:W-:Y:S01]  /*1010*/  DADD R24, R36, 2 ;  /* 0x4000000024187429 */ /* 0x000fe20000000000 */
[C---:B------:R-:W-:Y:S01]  /*1020*/  FSETP.NEU.AND P3, PT, R42.reuse, RZ, PT ;  /* 0x000000ff2a00720b */ /* 0x040fe20003f6d000 */
[----:B------:R-:W-:Y:S01]  /*1030*/  BSSY.RECONVERGENT B4, `(.L_x_66) ;  /* 0x0000010000047945 */ /* 0x000fe20003800200 */
[----:B------:R-:W0:Y:S01]  /*1040*/  F2F.F64.F32 R22, R52 ;  /* 0x0000003400167310 */ /* 0x000e220000201800 */
[----:B------:R-:W-:-:S06]  /*1050*/  FSETP.NEU.AND P2, PT, R42, 1, PT ;  /* 0x3f8000002a00780b */ /* 0x000fcc0003f4d000 */
[----:B------:R-:W-:Y:S02]  /*1060*/  LOP3.LUT R24, R25, 0x7ff00000, RZ, 0xc0, !PT ;  /* 0x7ff0000019187812 */ /* 0x000fe400078ec0ff */
[----:B------:R-:W-:Y:S02]  /*1070*/  FSEL R25, R30, RZ, P3 ;  /* 0x000000ff1e197208 */ /* 0x000fe40001800000 */
[----:B------:R-:W-:Y:S02]  /*1080*/  ISETP.NE.AND P4, PT, R24, 0x7ff00000, PT ;  /* 0x7ff000001800780c */ /* 0x000fe40003f85270 */
[----:B------:R-:W-:Y:S01]  /*1090*/  FSEL R24, R26, RZ, P3 ;  /* 0x000000ff1a187208 */ /* 0x000fe20001800000 */
[----:B0-----:R-:W-:-:S10]  /*10a0*/  DADD R50, -RZ, |R22| ;  /* 0x00000000ff327229 */ /* 0x001fd40000000516 */
[----:B------:R-:W-:Y:S01]  /*10b0*/  IMAD.MOV.U32 R30, RZ, RZ, R50 ;  /* 0x000000ffff1e7224 */ /* 0x000fe200078e0032 */
[----:B------:R-:W-:Y:S06]  /*10c0*/  @P4 BRA `(.L_x_67) ;  /* 0x0000000000184947 */ /* 0x000fec0003800000 */
[----:B------:R-:W-:-:S13]  /*10d0*/  FSETP.NAN.AND P3, PT, R42, R42, PT ;  /* 0x0000002a2a00720b */ /* 0x000fda0003f68000 */
[----:B------:R-:W-:Y:S01]  /*10e0*/  @P3 DADD R24, R36, 2 ;  /* 0x4000000024183429 */ /* 0x000fe20000000000 */
[----:B------:R-:W-:Y:S10]  /*10f0*/  @P3 BRA `(.L_x_67) ;  /* 0x00000000000c3947 */ /* 0x000ff40003800000 */
[----:B------:R-:W-:-:S14]  /*1100*/  DSETP.NEU.AND P3, PT, |R36|, +INF , PT ;  /* 0x7ff000002400742a */ /* 0x000fdc0003f6d200 */
[----:B------:R-:W-:Y:S01]  /*1110*/  @!P3 IMAD.MOV.U32 R24, RZ, RZ, 0x0 ;  /* 0x00000000ff18b424 */ /* 0x000fe200078e00ff */
[----:B------:R-:W-:-:S07]  /*1120*/  @!P3 MOV R25, 0x7ff00000 ;  /* 0x7ff000000019b802 */ /* 0x000fce0000000f00 */
.L_x_67:
[----:B------:R-:W-:Y:S05]  /*1130*/  BSYNC.RECONVERGENT B4 ;  /* 0x0000000000047941 */ /* 0x000fea0003800200 */
.L_x_66:
[----:B------:R-:W-:Y:S01]  /*1140*/  BSSY.RECONVERGENT B4, `(.L_x_68) ;  /* 0x0000005000047945 */ /* 0x000fe20003800200 */
[----:B------:R-:W-:Y:S02]  /*1150*/  FSEL R42, R24, RZ, P2 ;  /* 0x000000ff182a7208 */ /* 0x000fe40001000000 */
[----:B------:R-:W-:Y:S02]  /*1160*/  FSEL R43, R25, 1.875, P2 ;  /* 0x3ff00000192b7808 */ /* 0x000fe40001000000 */
[----:B------:R-:W-:-:S07]  /*1170*/  MOV R50, 0x1190 ;  /* 0x0000119000327802 */ /* 0x000fce0000000f00 */
[----:B------:R-:W-:Y:S05]  /*1180*/  CALL.REL.NOINC `($_Z12calcDistance10PointFieldP13DistanceField$__internal_accurate_pow) ;  /* 0x0000000800d47944 */ /* 0x000fea0003c00000 */
[----:B------:R-:W-:Y:S05]  /*1190*/  BSYNC.RECONVERGENT B4 ;  /* 0x0000000000047941 */ /* 0x000fea0003800200 */
.L_x_68:
[----:B------:R-:W-:Y:S01]  /*11a0*/  DADD R24, R22, 2 ;  /* 0x4000000016187429 */ /* 0x000fe20000000000 */
[----:B------:R-:W-:Y:S01]  /*11b0*/  FADD R53, R18, -R53 ;  /* 0x8000003512357221 */ /* 0x000fe20000000000 */
[C---:B------:R-:W-:Y:S01]  /*11c0*/  FSETP.NEU.AND P3, PT, R52.reuse, RZ, PT ;  /* 0x000000ff3400720b */ /* 0x040fe20003f6d000 */
[----:B------:R-:W-:Y:S01]  /*11d0*/  BSSY.RECONVERGENT B4, `(.L_x_69) ;  /* 0x000000f000047945 */ /* 0x000fe20003800200 */
[----:B------:R-:W-:Y:S01]  /*11e0*/  FSETP.NEU.AND P2, PT, R52, 1, PT ;  /* 0x3f8000003400780b */ /* 0x000fe20003f4d000 */
[----:B------:R-:W0:Y:S05]  /*11f0*/  F2F.F64.F32 R36, R53 ;  /* 0x0000003500247310 */ /* 0x000e2a0000201800 */
[----:B------:R-:W-:-:S02]  /*1200*/  LOP3.LUT R24, R25, 0x7ff00000, RZ, 0xc0, !PT ;  /* 0x7ff0000019187812 */ /* 0x000fc400078ec0ff */
[----:B------:R-:W-:Y:S02]  /*1210*/  FSEL R25, R30, RZ, P3 ;  /* 0x000000ff1e197208 */ /* 0x000fe40001800000 */
[----:B------:R-:W-:Y:S02]  /*1220*/  ISETP.NE.AND P4, PT, R24, 0x7ff00000, PT ;  /* 0x7ff000001800780c */ /* 0x000fe40003f85270 */
[----:B------:R-:W-:Y:S01]  /*1230*/  FSEL R24, R26, RZ, P3 ;  /* 0x000000ff1a187208 */ /* 0x000fe20001800000 */
[----:B0-----:R-:W-:-:S10]  /*1240*/  DADD R50, -RZ, |R36| ;  /* 0x00000000ff327229 */ /* 0x001fd40000000524 */
[----:B------:R-:W-:Y:S05]  /*1250*/  @P4 BRA `(.L_x_70) ;  /* 0x0000000000184947 */ /* 0x000fea0003800000 */
[----:B------:R-:W-:-:S13]  /*1260*/  FSETP.NAN.AND P3, PT, R52, R52, PT ;  /* 0x000000343400720b */ /* 0x000fda0003f68000 */
[----:B------:R-:W-:Y:S01]  /*1270*/  @P3 DADD R24, R22, 2 ;  /* 0x4000000016183429 */ /* 0x000fe20000000000 */
[----:B------:R-:W-:Y:S10]  /*1280*/  @P3 BRA `(.L_x_70) ;  /* 0x00000000000c3947 */ /* 0x000ff40003800000 */
[----:B------:R-:W-:-:S14]  /*1290*/  DSETP.NEU.AND P3, PT, |R22|, +INF , PT ;  /* 0x7ff000001600742a */ /* 0x000fdc0003f6d200 */
[----:B------:R-:W-:Y:S02]  /*12a0*/  @!P3 IMAD.MOV.U32 R24, RZ, RZ, 0x0 ;  /* 0x00000000ff18b424 */ /* 0x000fe400078e00ff */
[----:B------:R-:W-:-:S07]  /*12b0*/  @!P3 IMAD.MOV.U32 R25, RZ, RZ, 0x7ff00000 ;  /* 0x7ff00000ff19b424 */ /* 0x000fce00078e00ff */
.L_x_70:
[----:B------:R-:W-:Y:S05]  /*12c0*/  BSYNC.RECONVERGENT B4 ;  /* 0x0000000000047941 */ /* 0x000fea0003800200 */
.L_x_69:
[----:B------:R-:W-:Y:S01]  /*12d0*/  FSEL R22, R24, RZ, P2 ;  /* 0x000000ff18167208 */ /* 0x000fe20001000000 */
[----:B------:R-:W-:Y:S01]  /*12e0*/  BSSY.RECONVERGENT B4, `(.L_x_71) ;  /* 0x0000006000047945 */ /* 0x000fe20003800200 */
[----:B------:R-:W-:Y:S01]  /*12f0*/  FSEL R23, R25, 1.875, P2 ;  /* 0x3ff0000019177808 */ /* 0x000fe20001000000 */
[----:B------:R-:W-:Y:S01]  /*1300*/  IMAD.MOV.U32 R30, RZ, RZ, R50 ;  /* 0x000000ffff1e7224 */ /* 0x000fe200078e0032 */
[----:B------:R-:W-:-:S04]  /*1310*/  MOV R50, 0x1340 ;  /* 0x0000134000327802 */ /* 0x000fc80000000f00 */
[----:B------:R-:W-:-:S11]  /*1320*/  DADD R42, R42, R22 ;  /* 0x000000002a2a7229 */ /* 0x000fd60000000016 */
[----:B------:R-:W-:Y:S05]  /*1330*/  CALL.REL.NOINC `($_Z12calcDistance10PointFieldP13DistanceField$__internal_accurate_pow) ;  /* 0x0000000800687944 */ /* 0x000fea0003c00000 */
[----:B------:R-:W-:Y:S05]  /*1340*/  BSYNC.RECONVERGENT B4 ;  /* 0x0000000000047941 */ /* 0x000fea0003800200 */
.L_x_71:
[----:B------:R-:W-:Y:S01]  /*1350*/  DADD R22, R36, 2 ;  /* 0x4000000024167429 */ /* 0x000fe20000000000 */
[----:B------:R-:W-:Y:S01]  /*1360*/  FSETP.NEU.AND P2, PT, R53, RZ, PT ;  /* 0x000000ff3500720b */ /* 0x000fe20003f4d000 */
[----:B------:R-:W-:Y:S03]  /*1370*/  BSSY.RECONVERGENT B4, `(.L_x_72) ;  /* 0x000000c000047945 */ /* 0x000fe60003800200 */
[----:B------:R-:W-:Y:S02]  /*1380*/  FSEL R26, R26, RZ, P2 ;  /* 0x000000ff1a1a7208 */ /* 0x000fe40001000000 */
[----:B------:R-:W-:-:S03]  /*1390*/  FSEL R27, R30, RZ, P2 ;  /* 0x000000ff1e1b7208 */ /* 0x000fc60001000000 */
[----:B------:R-:W-:-:S04]  /*13a0*/  LOP3.LUT R22, R23, 0x7ff00000, RZ, 0xc0, !PT ;  /* 0x7ff0000017167812 */ /* 0x000fc800078ec0ff */
[----:B------:R-:W-:-:S13]  /*13b0*/  ISETP.NE.AND P3, PT, R22, 0x7ff00000, PT ;  /* 0x7ff000001600780c */ /* 0x000fda0003f65270 */
[----:B------:R-:W-:Y:S05]  /*13c0*/  @P3 BRA `(.L_x_73) ;  /* 0x0000000000183947 */ /* 0x000fea0003800000 */
[----:B------:R-:W-:-:S13]  /*13d0*/  FSETP.NAN.AND P2, PT, R53, R53, PT ;  /* 0x000000353500720b */ /* 0x000fda0003f48000 */
[----:B------:R-:W-:Y:S01]  /*13e0*/  @P2 DADD R26, R36, 2 ;  /* 0x40000000241a2429 */ /* 0x000fe20000000000 */
[----:B------:R-:W-:Y:S10]  /*13f0*/  @P2 BRA `(.L_x_73) ;  /* 0x00000000000c2947 */ /* 0x000ff40003800000 */
[----:B------:R-:W-:-:S14]  /*1400*/  DSETP.NEU.AND P2, PT, |R36|, +INF , PT ;  /* 0x7ff000002400742a */ /* 0x000fdc0003f4d200 */
[----:B------:R-:W-:Y:S01]  /*1410*/  @!P2 MOV R26, 0x0 ;  /* 0x00000000001aa802 */ /* 0x000fe20000000f00 */
[----:B------:R-:W-:-:S07]  /*1420*/  @!P2 IMAD.MOV.U32 R27, RZ, RZ, 0x7ff00000 ;  /* 0x7ff00000ff1ba424 */ /* 0x000fce00078e00ff */
.L_x_73:
[----:B------:R-:W-:Y:S05]  /*1430*/  BSYNC.RECONVERGENT B4 ;  /* 0x0000000000047941 */ /* 0x000fea0003800200 */
.L_x_72:
[----:B------:R-:W-:Y:S01]  /*1440*/  FSETP.NEU.AND P2, PT, R53, 1, PT ;  /* 0x3f8000003500780b */ /* 0x000fe20003f4d000 */
[----:B------:R-:W-:Y:S01]  /*1450*/  VIADD R8, R8, 0x1 ;  /* 0x0000000108087836 */ /* 0x000fe20000000000 */
[----:B------:R-:W-:Y:S01]  /*1460*/  IADD3 R7, PT, PT, R7, 0x1, RZ ;  /* 0x0000000107077810 */ /* 0x000fe20007ffe0ff */
[----:B------:R-:W-:Y:S01]  /*1470*/  VIADD R6, R6, 0x1 ;  /* 0x0000000106067836 */ /* 0x000fe20000000000 */
[----:B------:R-:W-:Y:S02]  /*1480*/  FSEL R22, R26, RZ, P2 ;  /* 0x000000ff1a167208 */ /* 0x000fe40001000000 */
[----:B------:R-:W-:Y:S02]  /*1490*/  FSEL R23, R27, 1.875, P2 ;  /* 0x3ff000001b177808 */ /* 0x000fe40001000000 */
[----:B------:R-:W-:-:S04]  /*14a0*/  ISETP.NE.AND P2, PT, R8, 0x3, PT ;  /* 0x000000030800780c */ /* 0x000fc80003f45270 */
[----:B------:R-:W-:-:S09]  /*14b0*/  DADD R42, R42, R22 ;  /* 0x000000002a2a7229 */ /* 0x000fd20000000016 */
[----:B------:R-:W-:Y:S05]  /*14c0*/  @P2 BRA `(.L_x_74) ;  /* 0xfffffff4004c2947 */ /* 0x000fea000383ffff */
[----:B------:R-:W-:Y:S05]  /*14d0*/  BSYNC.RECONVERGENT B1 ;  /* 0x0000000000017941 */ /* 0x000fea0003800200 */
.L_x_62:
[----:B------:R-:W-:Y:S05]  /*14e0*/  @P1 BRA `(.L_x_75) ;  /* 0xfffffff400041947 */ /* 0x000fea000383ffff */
[----:B------:R-:W-:Y:S05]  /*14f0*/  BSYNC.RECONVERGENT B2 ;  /* 0x0000000000027941 */ /* 0x000fea0003800200 */
.L_x_61:
[----:B------:R-:W-:Y:S05]  /*1500*/  @P0 BRA `(.L_x_76) ;  /* 0xfffffff000bc0947 */ /* 0x000fea000383ffff */
[----:B------:R-:W-:Y:S05]  /*1510*/  BSYNC.RECONVERGENT B3 ;  /* 0x0000000000037941 */ /* 0x000fea0003800200 */
.L_x_60:
[----:B------:R-:W0:Y:S02]  /*1520*/  LDC.64 R12, c[0x0][0x390] ;  /* 0x0000e400ff0c7b82 */ /* 0x000e240000000a00 */
[----:B0-----:R-:W2:Y:S02]  /*1530*/  LDG.E.64 R6, desc[UR36][R12.64+0x8] ;  /* 0x000008240c067981 */ /* 0x001ea4000c1e1b00 */
[----:B--2---:R-:W-:-:S06]  /*1540*/  IMAD.WIDE.U32 R6, R49, 0x8, R6 ;  /* 0x0000000831067825 */ /* 0x004fcc00078e0006 */
[----:B------:R-:W2:Y:S01]  /*1550*/  LD.E.64 R6, desc[UR36][R6.64] ;  /* 0x0000002406067980 */ /* 0x000ea2000c101b00 */
[----:B------:R-:W0:Y:S01]  /*1560*/  F2F.F32.F64 R43, R42 ;  /* 0x0000002a002b7310 */ /* 0x000e220000301000 */
[----:B--2---:R-:W-:-:S06]  /*1570*/  IMAD.WIDE.U32 R8, R48, 0x8, R6 ;  /* 0x0000000830087825 */ /* 0x004fcc00078e0006 */
[----:B------:R-:W2:Y:S02]  /*1580*/  LD.E.64 R8, desc[UR36][R8.64] ;  /* 0x0000002408087980 */ /* 0x000ea4000c101b00 */
[----:B--2---:R-:W-:-:S05]  /*1590*/  IMAD.WIDE.U32 R10, R47, 0x4, R8 ;  /* 0x000000042f0a7825 */ /* 0x004fca00078e0008 */
[----:B0-----:R0:W-:Y:S04]  /*15a0*/  ST.E desc[UR36][R10.64], R43 ;  /* 0x0000002b0a007985 */ /* 0x0011e8000c101924 */
[----:B------:R-:W2:Y:S01]  /*15b0*/  LDG.E R0, desc[UR36][R12.64] ;  /* 0x000000240c007981 */ /* 0x000ea2000c1e1900 */
[----:B------:R-:W-:-:S05]  /*15c0*/  VIADD R47, R47, 0x1 ;  /* 0x000000012f2f7836 */ /* 0x000fca0000000000 */
[----:B--2---:R-:W-:-:S13]  /*15d0*/  ISETP.GE.AND P0, PT, R47, R0, PT ;  /* 0x000000002f00720c */ /* 0x004fda0003f06270 */
[----:B0-----:R-:W-:Y:S05]  /*15e0*/  @!P0 BRA `(.L_x_77) ;  /* 0xffffffe800d48947 */ /* 0x001fea000383ffff */
[----:B------:R-:W-:Y:S05]  /*15f0*/  BSYNC.RECONVERGENT B0 ;  /* 0x0000000000007941 */ /* 0x000fea0003800200 */
.L_x_47:
[----:B------:R-:W-:-:S04]  /*1600*/  MOV R0, 0x8 ;  /* 0x0000000800007802 */ /* 0x000fc80000000f00 */
[----:B------:R0:W1:Y:S03]  /*1610*/  LDC.64 R2, c[0x4][R0] ;  /* 0x0100000000027b82 */ /* 0x0000660000000a00 */
[----:B------:R-:W-:-:S07]  /*1620*/  LEPC R20, `(.L_x_78) ;  /* 0x000000001014794e */ /* 0x000fce0000000000 */
[----:B01----:R-:W-:Y:S05]  /*1630*/  CALL.ABS.NOINC R2 ;  /* 0x0000000002007343 */ /* 0x003fea0003c00000 */
.L_x_78:
[----:B------:R-:W-:Y:S05]  /*1640*/  EXIT ;  /* 0x000000000000794d */ /* 0x000fea0003800000 */
        .weak           $__internal_1_$__cuda_sm3x_div_rn_noftz_f32_slowpath
        .type           $__internal_1_$__cuda_sm3x_div_rn_noftz_f32_slowpath,@function
        .size           $__internal_1_$__cuda_sm3x_div_rn_noftz_f32_slowpath,($_Z12calcDistance10PointFieldP13DistanceField$__internal_accurate_pow - $__internal_1_$__cuda_sm3x_div_rn_noftz_f32_slowpath)
$__internal_1_$__cuda_sm3x_div_rn_noftz_f32_slowpath:
[----:B------:R-:W-:Y:S01]  /*1650*/  SHF.R.U32.HI R9, RZ, 0x17, R3 ;  /* 0x00000017ff097819 */ /* 0x000fe20000011603 */
[----:B------:R-:W-:Y:S01]  /*1660*/  BSSY.RECONVERGENT B2, `(.L_x_79) ;  /* 0x0000063000027945 */ /* 0x000fe20003800200 */
[--C-:B------:R-:W-:Y:S02]  /*1670*/  SHF.R.U32.HI R8, RZ, 0x17, R18.reuse ;  /* 0x00000017ff087819 */ /* 0x100fe40000011612 */
[----:B------:R-:W-:Y:S02]  /*1680*/  LOP3.LUT R16, R9, 0xff, RZ, 0xc0, !PT ;  /* 0x000000ff09107812 */ /* 0x000fe400078ec0ff */
[----:B------:R-:W-:Y:S01]  /*1690*/  LOP3.LUT R11, R8, 0xff, RZ, 0xc0, !PT ;  /* 0x000000ff080b7812 */ /* 0x000fe200078ec0ff */
[----:B------:R-:W-:Y:S02]  /*16a0*/  IMAD.MOV.U32 R8, RZ, RZ, R18 ;  /* 0x000000ffff087224 */ /* 0x000fe400078e0012 */
[----:B------:R-:W-:Y:S01]  /*16b0*/  VIADD R12, R16, 0xffffffff ;  /* 0xffffffff100c7836 */ /* 0x000fe20000000000 */
[----:B------:R-:W-:-:S04]  /*16c0*/  IADD3 R10, PT, PT, R11, -0x1, RZ ;  /* 0xffffffff0b0a7810 */ /* 0x000fc80007ffe0ff */
[----:B------:R-:W-:-:S04]  /*16d0*/  ISETP.GT.U32.AND P0, PT, R12, 0xfd, PT ;  /* 0x000000fd0c00780c */ /* 0x000fc80003f04070 */
[----:B------:R-:W-:-:S13]  /*16e0*/  ISETP.GT.U32.OR P0, PT, R10, 0xfd, P0 ;  /* 0x000000fd0a00780c */ /* 0x000fda0000704470 */
[----:B------:R-:W-:Y:S01]  /*16f0*/  @!P0 IMAD.MOV.U32 R9, RZ, RZ, RZ ;  /* 0x000000ffff098224 */ /* 0x000fe200078e00ff */
        /* <DEDUP_REMOVED lines=20> */
[----:B------:R-:W-:Y:S02]  /*1840*/  @!P0 IMAD.MOV.U32 R9, RZ, RZ, -0x40 ;  /* 0xffffffc0ff098424 */ /* 0x000fe400078e00ff */
[----:B------:R-:W-:Y:S01]  /*1850*/  @!P0 FFMA R8, R18, 1.84467440737095516160e+19, RZ ;  /* 0x5f80000012088823 */ /* 0x000fe200000000ff */
[----:B------:R-:W-:Y:S01]  /*1860*/  @!P1 FFMA R3, R3, 1.84467440737095516160e+19, RZ ;  /* 0x5f80000003039823 */ /* 0x000fe200000000ff */
[----:B------:R-:W-:-:S07]  /*1870*/  @!P1 VIADD R9, R9, 0x40 ;  /* 0x0000004009099836 */ /* 0x000fce0000000000 */
.L_x_80:
[----:B------:R-:W-:Y:S01]  /*1880*/  LEA R10, R16, 0xc0800000, 0x17 ;  /* 0xc0800000100a7811 */ /* 0x000fe200078eb8ff */
[----:B------:R-:W-:Y:S01]  /*1890*/  VIADD R11, R11, 0xffffff81 ;  /* 0xffffff810b0b7836 */ /* 0x000fe20000000000 */
[----:B------:R-:W-:Y:S02]  /*18a0*/  BSSY.RECONVERGENT B3, `(.L_x_85) ;  /* 0x0000035000037945 */ /* 0x000fe40003800200 */
[----:B------:R-:W-:Y:S01]  /*18b0*/  IADD3 R10, PT, PT, -R10, R3, RZ ;  /* 0x000000030a0a7210 */ /* 0x000fe20007ffe1ff */
[----:B------:R-:W-:-:S03]  /*18c0*/  IMAD R3, R11, -0x800000, R8 ;  /* 0xff8000000b037824 */ /* 0x000fc600078e0208 */
[----:B------:R-:W0:Y:S01]  /*18d0*/  MUFU.RCP R12, R10 ;  /* 0x0000000a000c7308 */ /* 0x000e220000001000 */
[----:B------:R-:W-:-:S04]  /*18e0*/  FADD.FTZ R14, -R10, -RZ ;  /* 0x800000ff0a0e7221 */ /* 0x000fc80000010100 */
[----:B0-----:R-:W-:-:S04]  /*18f0*/  FFMA R13, R12, R14, 1 ;  /* 0x3f8000000c0d7423 */ /* 0x001fc8000000000e */
[----:B------:R-:W-:-:S04]  /*1900*/  FFMA R15, R12, R13, R12 ;  /* 0x0000000d0c0f7223 */ /* 0x000fc8000000000c */
[----:B------:R-:W-:-:S04]  /*1910*/  FFMA R8, R3, R15, RZ ;  /* 0x0000000f03087223 */ /* 0x000fc800000000ff */
[----:B------:R-:W-:-:S04]  /*1920*/  FFMA R13, R14, R8, R3 ;  /* 0x000000080e0d7223 */ /* 0x000fc80000000003 */
[----:B------:R-:W-:Y:S01]  /*1930*/  FFMA R20, R15, R13, R8 ;  /* 0x0000000d0f147223 */ /* 0x000fe20000000008 */
[----:B------:R-:W-:-:S03]  /*1940*/  IADD3 R8, PT, PT, R11, 0x7f, -R16 ;  /* 0x0000007f0b087810 */ /* 0x000fc60007ffe810 */
[----:B------:R-:W-:Y:S02]  /*1950*/  FFMA R13, R14, R20, R3 ;  /* 0x000000140e0d7223 */ /* 0x000fe40000000003 */
[----:B------:R-:W-:Y:S02]  /*1960*/  IMAD.IADD R8, R8, 0x1, R9 ;  /* 0x0000000108087824 */ /* 0x000fe400078e0209 */
[----:B------:R-:W-:-:S05]  /*1970*/  FFMA R12, R15, R13, R20 ;  /* 0x0000000d0f0c7223 */ /* 0x000fca0000000014 */
[----:B------:R-:W-:-:S04]  /*1980*/  SHF.R.U32.HI R3, RZ, 0x17, R12 ;  /* 0x00000017ff037819 */ /* 0x000fc8000001160c */
[----:B------:R-:W-:-:S04]  /*1990*/  LOP3.LUT R3, R3, 0xff, RZ, 0xc0, !PT ;  /* 0x000000ff03037812 */ /* 0x000fc800078ec0ff */
[----:B------:R-:W-:-:S05]  /*19a0*/  IADD3 R11, PT, PT, R3, R8, RZ ;  /* 0x00000008030b7210 */ /* 0x000fca0007ffe0ff */
[----:B------:R-:W-:-:S05]  /*19b0*/  VIADD R3, R11, 0xffffffff ;  /* 0xffffffff0b037836 */ /* 0x000fca0000000000 */
        /* <DEDUP_REMOVED lines=9> */
[-CC-:B------:R-:W-:Y:S01]  /*1a50*/  FFMA.RZ R3, R15, R13.reuse, R20.reuse ;  /* 0x0000000d0f037223 */ /* 0x180fe2000000c014 */
[----:B------:R-:W-:Y:S02]  /*1a60*/  VIADD R10, R11, 0x20 ;  /* 0x000000200b0a7836 */ /* 0x000fe40000000000 */
[-CC-:B------:R-:W-:Y:S01]  /*1a70*/  FFMA.RM R8, R15, R13.reuse, R20.reuse ;  /* 0x0000000d0f087223 */ /* 0x180fe20000004014 */
[----:B------:R-:W-:Y:S02]  /*1a80*/  ISETP.NE.AND P2, PT, R11, RZ, PT ;  /* 0x000000ff0b00720c */ /* 0x000fe40003f45270 */
[----:B------:R-:W-:Y:S01]  /*1a90*/  LOP3.LUT R9, R3, 0x7fffff, RZ, 0xc0, !PT ;  /* 0x007fffff03097812 */ /* 0x000fe200078ec0ff */
[----:B------:R-:W-:Y:S01]  /*1aa0*/  FFMA.RP R3, R15, R13, R20 ;  /* 0x0000000d0f037223 */ /* 0x000fe20000008014 */
[----:B------:R-:W-:Y:S02]  /*1ab0*/  ISETP.NE.AND P1, PT, R11, RZ, PT ;  /* 0x000000ff0b00720c */ /* 0x000fe40003f25270 */
        /* <DEDUP_REMOVED lines=11> */
[----:B------:R-:W-:-:S05]  /*1b70*/  LOP3.LUT R3, R3, R8, RZ, 0xc0, !PT ;  /* 0x0000000803037212 */ /* 0x000fca00078ec0ff */
[----:B------:R-:W-:-:S05]  /*1b80*/  IMAD.IADD R3, R10, 0x1, R3 ;  /* 0x000000010a037824 */ /* 0x000fca00078e0203 */
[----:B------:R-:W-:Y:S01]  /*1b90*/  LOP3.LUT R12, R3, R12, RZ, 0xfc, !PT ;  /* 0x0000000c030c7212 */ /* 0x000fe200078efcff */
[----:B------:R-:W-:Y:S06]  /*1ba0*/  BRA `(.L_x_88) ;  /* 0x0000000000107947 */ /* 0x000fec0003800000 */
.L_x_87:
[----:B------:R-:W-:-:S04]  /*1bb0*/  LOP3.LUT R12, R12, 0x80000000, RZ, 0xc0, !PT ;  /* 0x800000000c0c7812 */ /* 0x000fc800078ec0ff */
[----:B------:R-:W-:Y:S01]  /*1bc0*/  LOP3.LUT R12, R12, 0x7f800000, RZ, 0xfc, !PT ;  /* 0x7f8000000c0c7812 */ /* 0x000fe200078efcff */
[----:B------:R-:W-:Y:S06]  /*1bd0*/  BRA `(.L_x_88) ;  /* 0x0000000000047947 */ /* 0x000fec0003800000 */
.L_x_86:
[----:B------:R-:W-:-:S07]  /*1be0*/  IMAD R12, R8, 0x800000, R12 ;  /* 0x00800000080c7824 */ /* 0x000fce00078e020c */
.L_x_88:
[----:B------:R-:W-:Y:S05]  /*1bf0*/  BSYNC.RECONVERGENT B3 ;  /* 0x0000000000037941 */ /* 0x000fea0003800200 */
.L_x_85:
[----:B------:R-:W-:Y:S05]  /*1c00*/  BRA `(.L_x_89) ;  /* 0x0000000000207947 */ /* 0x000fea0003800000 */
.L_x_84:
[----:B------:R-:W-:-:S04]  /*1c10*/  LOP3.LUT R3, R3, 0x80000000, R8, 0x48, !PT ;  /* 0x8000000003037812 */ /* 0x000fc800078e4808 */
[----:B------:R-:W-:Y:S01]  /*1c20*/  LOP3.LUT R12, R3, 0x7f800000, RZ, 0xfc, !PT ;  /* 0x7f800000030c7812 */ /* 0x000fe200078efcff */
[----:B------:R-:W-:Y:S06]  /*1c30*/  BRA `(.L_x_89) ;  /* 0x0000000000147947 */ /* 0x000fec0003800000 */
.L_x_83:
[----:B------:R-:W-:Y:S01]  /*1c40*/  LOP3.LUT R12, R3, 0x80000000, R8, 0x48, !PT ;  /* 0x80000000030c7812 */ /* 0x000fe200078e4808 */
[----:B------:R-:W-:Y:S06]  /*1c50*/  BRA `(.L_x_89) ;  /* 0x00000000000c7947 */ /* 0x000fec0003800000 */
.L_x_82:
[----:B------:R-:W0:Y:S01]  /*1c60*/  MUFU.RSQ R12, -QNAN ;  /* 0xffc00000000c7908 */ /* 0x000e220000001400 */
[----:B------:R-:W-:Y:S05]  /*1c70*/  BRA `(.L_x_89) ;  /* 0x0000000000047947 */ /* 0x000fea0003800000 */
.L_x_81:
[----:B------:R-:W-:-:S07]  /*1c80*/  FADD.FTZ R12, R18, R3 ;  /* 0x00000003120c7221 */ /* 0x000fce0000010000 */
.L_x_89:
[----:B------:R-:W-:Y:S05]  /*1c90*/  BSYNC.RECONVERGENT B2 ;  /* 0x0000000000027941 */ /* 0x000fea0003800200 */
.L_x_79:
[----:B------:R-:W-:Y:S01]  /*1ca0*/  IMAD.MOV.U32 R8, RZ, RZ, R6 ;  /* 0x000000ffff087224 */ /* 0x000fe200078e0006 */
[----:B0-----:R-:W-:Y:S01]  /*1cb0*/  MOV R3, R12 ;  /* 0x0000000c00037202 */ /* 0x001fe20000000f00 */
[----:B------:R-:W-:-:S04]  /*1cc0*/  IMAD.MOV.U32 R9, RZ, RZ, 0x0 ;  /* 0x00000000ff097424 */ /* 0x000fc800078e00ff */
[----:B------:R-:W-:Y:S05]  /*1cd0*/  RET.REL.NODEC R8 `(_Z12calcDistance10PointFieldP13DistanceField) ;  /* 0xffffffe008c87950 */ /* 0x000fea0003c3ffff */
        .type           $_Z12calcDistance10PointFieldP13DistanceField$__internal_accurate_pow,@function
        .size           $_Z12calcDistance10PointFieldP13DistanceField$__internal_accurate_pow,(.L_x_94 - $_Z12calcDistance10PointFieldP13DistanceField$__internal_accurate_pow)
$_Z12calcDistance10PointFieldP13DistanceField$__internal_accurate_pow:
[----:B------:R-:W-:Y:S01]  /*1ce0*/  ISETP.GT.U32.AND P2, PT, R51, 0xfffff, PT ;  /* 0x000fffff3300780c */ /* 0x000fe20003f44070 */
[----:B------:R-:W-:Y:S01]  /*1cf0*/  IMAD.MOV.U32 R25, RZ, RZ, R51 ;  /* 0x000000ffff197224 */ /* 0x000fe200078e0033 */
[----:B------:R-:W-:Y:S01]  /*1d00*/  MOV R24, R30 ;  /* 0x0000001e00187202 */ /* 0x000fe20000000f00 */
[----:B------:R-:W-:Y:S01]  /*1d10*/  IMAD.MOV.U32 R26, RZ, RZ, R30 ;  /* 0x000000ffff1a7224 */ /* 0x000fe200078e001e */
[----:B------:R-:W-:Y:S01]  /*1d20*/  MOV R28, 0x41ad3b5a ;  /* 0x41ad3b5a001c7802 */ /* 0x000fe20000000f00 */
[----:B------:R-:W-:Y:S01]  /*1d30*/  IMAD.MOV.U32 R29, RZ, RZ, 0x3ed0f5d2 ;  /* 0x3ed0f5d2ff1d7424 */ /* 0x000fe200078e00ff */
[----:B------:R-:W-:Y:S01]  /*1d40*/  UMOV UR4, 0x7d2cafe2 ;  /* 0x7d2cafe200047882 */ /* 0x000fe20000000000 */
[----:B------:R-:W-:Y:S01]  /*1d50*/  UMOV UR5, 0x3eb0f5ff ;  /* 0x3eb0f5ff00057882 */ /* 0x000fe20000000000 */
[----:B------:R-:W-:Y:S01]  /*1d60*/  UMOV UR6, 0x3b39803f ;  /* 0x3b39803f00067882 */ /* 0x000fe20000000000 */
[----:B------:R-:W-:-:S04]  /*1d70*/  UMOV UR7, 0x3c7abc9e ;  /* 0x3c7abc9e00077882 */ /* 0x000fc80000000000 */
[----:B------:R-:W-:Y:S01]  /*1d80*/  @!P2 DMUL R34, R24, 1.80143985094819840000e+16 ;  /* 0x435000001822a828 */ /* 0x000fe20000000000 */
[--C-:B------:R-:W-:Y:S01]  /*1d90*/  IMAD.MOV.U32 R24, RZ, RZ, R51.reuse ;  /* 0x000000ffff187224 */ /* 0x100fe200078e0033 */
[----:B------:R-:W-:-:S08]  /*1da0*/  SHF.R.U32.HI R51, RZ, 0x14, R51 ;  /* 0x00000014ff337819 */ /* 0x000fd00000011633 */
[----:B------:R-:W-:Y:S01]  /*1db0*/  @!P2 MOV R24, R35 ;  /* 0x000000230018a202 */ /* 0x000fe20000000f00 */
[----:B------:R-:W-:Y:S01]  /*1dc0*/  @!P2 IMAD.MOV.U32 R26, RZ, RZ, R34 ;  /* 0x000000ffff1aa224 */ /* 0x000fe200078e0022 */
[----:B------:R-:W-:Y:S02]  /*1dd0*/  @!P2 LEA.HI R51, R35, 0xffffffca, RZ, 0xc ;  /* 0xffffffca2333a811 */ /* 0x000fe400078f60ff */
[----:B------:R-:W-:-:S04]  /*1de0*/  LOP3.LUT R24, R24, 0x800fffff, RZ, 0xc0, !PT ;  /* 0x800fffff18187812 */ /* 0x000fc800078ec0ff */
[----:B------:R-:W-:Y:S01]  /*1df0*/  LOP3.LUT R27, R24, 0x3ff00000, RZ, 0xfc, !PT ;  /* 0x3ff00000181b7812 */ /* 0x000fe200078efcff */
[----:B------:R-:W-:-:S03]  /*1e00*/  IMAD.MOV.U32 R24, RZ, RZ, RZ ;  /* 0x000000ffff187224 */ /* 0x000fc600078e00ff */
[----:B------:R-:W-:-:S13]  /*1e10*/  ISETP.GE.U32.AND P3, PT, R27, 0x3ff6a09f, PT ;  /* 0x3ff6a09f1b00780c */ /* 0x000fda0003f66070 */
[----:B------:R-:W-:-:S05]  /*1e20*/  @P3 IADD3 R25, PT, PT, R27, -0x100000, RZ ;  /* 0xfff000001b193810 */ /* 0x000fca0007ffe0ff */
[----:B------:R-:W-:-:S06]  /*1e30*/  @P3 IMAD.MOV.U32 R27, RZ, RZ, R25 ;  /* 0x000000ffff1b3224 */ /* 0x000fcc00078e0019 */
[C---:B------:R-:W-:Y:S02]  /*1e40*/  DADD R32, R26.reuse, 1 ;  /* 0x3ff000001a207429 */ /* 0x040fe40000000000 */
[----:B------:R-:W-:-:S04]  /*1e50*/  DADD R26, R26, -1 ;  /* 0xbff000001a1a7429 */ /* 0x000fc80000000000 */
[----:B------:R-:W0:Y:S02]  /*1e60*/  MUFU.RCP64H R25, R33 ;  /* 0x0000002100197308 */ /* 0x000e240000001800 */
[----:B0-----:R-:W-:-:S08]  /*1e70*/  DFMA R30, -R32, R24, 1 ;  /* 0x3ff00000201e742b */ /* 0x001fd00000000118 */
[----:B------:R-:W-:-:S08]  /*1e80*/  DFMA R30, R30, R30, R30 ;  /* 0x0000001e1e1e722b */ /* 0x000fd0000000001e */
[----:B------:R-:W-:-:S08]  /*1e90*/  DFMA R30, R24, R30, R24 ;  /* 0x0000001e181e722b */ /* 0x000fd00000000018 */
[----:B------:R-:W-:-:S08]  /*1ea0*/  DMUL R24, R26, R30 ;  /* 0x0000001e1a187228 */ /* 0x000fd00000000000 */
[----:B------:R-:W-:-:S08]  /*1eb0*/  DFMA R24, R26, R30, R24 ;  /* 0x0000001e1a18722b */ /* 0x000fd00000000018 */
[----:B------:R-:W-:-:S08]  /*1ec0*/  DMUL R40, R24, R24 ;  /* 0x0000001818287228 */ /* 0x000fd00000000000 */
[----:B------:R-:W-:Y:S01]  /*1ed0*/  DFMA R28, R40, UR4, R28 ;  /* 0x00000004281c7c2b */ /* 0x000fe2000800001c */
[----:B------:R-:W-:Y:S01]  /*1ee0*/  UMOV UR4, 0x75488a3f ;  /* 0x75488a3f00047882 */ /* 0x000fe20000000000 */
[----:B------:R-:W-:-:S06]  /*1ef0*/  UMOV UR5, 0x3ef3b20a ;  /* 0x3ef3b20a00057882 */ /* 0x000fcc0000000000 */
[----:B------:R-:W-:Y:S01]  /*1f00*/  DFMA R32, R40, R28, UR4 ;  /* 0x0000000428207e2b */ /* 0x000fe2000800001c */
[----:B------:R-:W-:Y:S01]  /*1f10*/  UMOV UR4, 0xe4faecd5 ;  /* 0xe4faecd500047882 */ /* 0x000fe20000000000 */
[----:B------:R-:W-:Y:S01]  /*1f20*/  UMOV UR5, 0x3f1745cd ;  /* 0x3f1745cd00057882 */ /* 0x000fe20000000000 */
[----:B------:R-:W-:-:S05]  /*1f30*/  DADD R28, R26, -R24 ;  /* 0x000000001a1c7229 */ /* 0x000fca0000000818 */
[----:B------:R-:W-:Y:S01]  /*1f40*/  DFMA R32, R40, R32, UR4 ;  /* 0x0000000428207e2b */ /* 0x000fe20008000020 */
[----:B------:R-:W-:Y:S01]  /*1f50*/  UMOV UR4, 0x258a578b ;  /* 0x258a578b00047882 */ /* 0x000fe20000000000 */
[----:B------:R-:W-:Y:S01]  /*1f60*/  UMOV UR5, 0x3f3c71c7 ;  /* 0x3f3c71c700057882 */ /* 0x000fe20000000000 */
[----:B------:R-:W-:-:S05]  /*1f70*/  DADD R28, R28, R28 ;  /* 0x000000001c1c7229 */ /* 0x000fca000000001c */
[----:B------:R-:W-:Y:S01]  /*1f80*/  DFMA R32, R40, R32, UR4 ;  /* 0x0000000428207e2b */ /* 0x000fe20008000020 */
[----:B------:R-:W-:Y:S01]  /*1f90*/  UMOV UR4, 0x9242b910 ;  /* 0x9242b91000047882 */ /* 0x000fe20000000000 */
[----:B------:R-:W-:Y:S01]  /*1fa0*/  UMOV UR5, 0x3f624924 ;  /* 0x3f62492400057882 */ /* 0x000fe20000000000 */
[----:B------:R-:W-:-:S05]  /*1fb0*/  DFMA R28, R26, -R24, R28 ;  /* 0x800000181a1c722b */ /* 0x000fca000000001c */
[----:B------:R-:W-:Y:S01]  /*1fc0*/  DFMA R32, R40, R32, UR4 ;  /* 0x0000000428207e2b */ /* 0x000fe20008000020 */
[----:B------:R-:W-:Y:S01]  /*1fd0*/  UMOV UR4, 0x99999dfb ;  /* 0x99999dfb00047882 */ /* 0x000fe20000000000 */
[----:B------:R-:W-:Y:S01]  /*1fe0*/  UMOV UR5, 0x3f899999 ;  /* 0x3f89999900057882 */ /* 0x000fe20000000000 */
[----:B------:R-:W-:Y:S02]  /*1ff0*/  DMUL R28, R30, R28 ;  /* 0x0000001c1e1c7228 */ /* 0x000fe40000000000 */
[----:B------:R-:W-:-:S03]  /*2000*/  DMUL R30, R24, R24 ;  /* 0x00000018181e7228 */ /* 0x000fc60000000000 */
[----:B------:R-:W-:Y:S01]  /*2010*/  DFMA R32, R40, R32, UR4 ;  /* 0x0000000428207e2b */ /* 0x000fe20008000020 */
[----:B------:R-:W-:Y:S01]  /*2020*/  UMOV UR4, 0x55555555 ;  /* 0x5555555500047882 */ /* 0x000fe20000000000 */
[----:B------:R-:W-:-:S03]  /*2030*/  UMOV UR5, 0x3fb55555 ;  /* 0x3fb5555500057882 */ /* 0x000fc60000000000 */
[----:B------:R-:W-:-:S03]  /*2040*/  DMUL R34, R24, R30 ;  /* 0x0000001e18227228 */ /* 0x000fc60000000000 */
[----:B------:R-:W-:-:S08]  /*2050*/  DFMA R26, R40, R32, UR4 ;  /* 0x00000004281a7e2b */ /* 0x000fd00008000020 */
[----:B------:R-:W-:Y:S01]  /*2060*/  DADD R38, -R26, UR4 ;  /* 0x000000041a267e29 */ /* 0x000fe20008000100 */
[----:B------:R-:W-:Y:S01]  /*2070*/  UMOV UR4, 0xb9e7b0 ;  /* 0x00b9e7b000047882 */ /* 0x000fe20000000000 */
[----:B------:R-:W-:-:S06]  /*2080*/  UMOV UR5, 0x3c46a4cb ;  /* 0x3c46a4cb00057882 */ /* 0x000fcc0000000000 */
[----:B------:R-:W-:Y:S02]  /*2090*/  DFMA R38, R40, R32, R38 ;  /* 0x000000202826722b */ /* 0x000fe40000000026 */
[----:B------:R-:W-:Y:S01]  /*20a0*/  DFMA R40, R24, R24, -R30 ;  /* 0x000000181828722b */ /* 0x000fe2000000081e */
[----:B------:R-:W-:Y:S01]  /*20b0*/  VIADD R33, R29, 0x100000 ;  /* 0x001000001d217836 */ /* 0x000fe20000000000 */
[----:B------:R-:W-:-:S04]  /*20c0*/  MOV R32, R28 ;  /* 0x0000001c00207202 */ /* 0x000fc80000000f00 */
[----:B------:R-:W-:Y:S01]  /*20d0*/  DADD R38, R38, -UR4 ;  /* 0x8000000426267e29 */ /* 0x000fe20008000000 */
[----:B------:R-:W-:Y:S01]  /*20e0*/  UMOV UR4, 0x80000000 ;  /* 0x8000000000047882 */ /* 0x000fe20000000000 */
[C---:B------:R-:W-:Y:S01]  /*20f0*/  DFMA R32, R24.reuse, R32, R40 ;  /* 0x000000201820722b */ /* 0x040fe20000000028 */
[----:B------:R-:W-:Y:S01]  /*2100*/  UMOV UR5, 0x43300000 ;  /* 0x4330000000057882 */ /* 0x000fe20000000000 */
[----:B------:R-:W-:-:S08]  /*2110*/  DFMA R40, R24, R30, -R34 ;  /* 0x0000001e1828722b */ /* 0x000fd00000000822 */
[----:B------:R-:W-:Y:S02]  /*2120*/  DFMA R40, R28, R30, R40 ;  /* 0x0000001e1c28722b */ /* 0x000fe40000000028 */
[----:B------:R-:W-:-:S06]  /*2130*/  DADD R30, R26, R38 ;  /* 0x000000001a1e7229 */ /* 0x000fcc0000000026 */
[----:B------:R-:W-:Y:S02]  /*2140*/  DFMA R32, R24, R32, R40 ;  /* 0x000000201820722b */ /* 0x000fe40000000028 */
[----:B------:R-:W-:-:S08]  /*2150*/  DADD R26, R26, -R30 ;  /* 0x000000001a1a7229 */ /* 0x000fd0000000081e */
[----:B------:R-:W-:Y:S02]  /*2160*/  DADD R40, R38, R26 ;  /* 0x0000000026287229 */ /* 0x000fe4000000001a */
[----:B------:R-:W-:-:S08]  /*2170*/  DMUL R38, R30, R34 ;  /* 0x000000221e267228 */ /* 0x000fd00000000000 */
[----:B------:R-:W-:-:S08]  /*2180*/  DFMA R26, R30, R34, -R38 ;  /* 0x000000221e1a722b */ /* 0x000fd00000000826 */
[----:B------:R-:W-:-:S08]  /*2190*/  DFMA R26, R30, R32, R26 ;  /* 0x000000201e1a722b */ /* 0x000fd0000000001a */
[----:B------:R-:W-:-:S08]  /*21a0*/  DFMA R40, R40, R34, R26 ;  /* 0x000000222828722b */ /* 0x000fd0000000001a */
[----:B------:R-:W-:-:S08]  /*21b0*/  DADD R30, R38, R40 ;  /* 0x00000000261e7229 */ /* 0x000fd00000000028 */
[--C-:B------:R-:W-:Y:S02]  /*21c0*/  DADD R26, R24, R30.reuse ;  /* 0x00000000181a7229 */ /* 0x100fe4000000001e */
[----:B------:R-:W-:-:S06]  /*21d0*/  DADD R38, R38, -R30 ;  /* 0x0000000026267229 */ /* 0x000fcc000000081e */
[----:B------:R-:W-:Y:S02]  /*21e0*/  DADD R24, R24, -R26 ;  /* 0x0000000018187229 */ /* 0x000fe4000000081a */
[----:B------:R-:W-:-:S06]  /*21f0*/  DADD R38, R40, R38 ;  /* 0x0000000028267229 */ /* 0x000fcc0000000026 */
[----:B------:R-:W-:Y:S01]  /*2200*/  DADD R24, R30, R24 ;  /* 0x000000001e187229 */ /* 0x000fe20000000018 */
[C---:B------:R-:W-:Y:S02]  /*2210*/  VIADD R30, R51.reuse, 0xfffffc01 ;  /* 0xfffffc01331e7836 */ /* 0x040fe40000000000 */
[----:B------:R-:W-:-:S05]  /*2220*/  @P3 VIADD R30, R51, 0xfffffc02 ;  /* 0xfffffc02331e3836 */ /* 0x000fca0000000000 */
[----:B------:R-:W-:-:S08]  /*2230*/  DADD R24, R38, R24 ;  /* 0x0000000026187229 */ /* 0x000fd00000000018 */
[----:B------:R-:W-:Y:S01]  /*2240*/  DADD R32, R28, R24 ;  /* 0x000000001c207229 */ /* 0x000fe20000000018 */
[----:B------:R-:W-:Y:S01]  /*2250*/  HFMA2 R29, -RZ, RZ, 3.59375, 0 ;  /* 0x43300000ff1d7431 */ /* 0x000fe200000001ff */
[----:B------:R-:W-:-:S06]  /*2260*/  LOP3.LUT R28, R30, 0x80000000, RZ, 0x3c, !PT ;  /* 0x800000001e1c7812 */ /* 0x000fcc00078e3cff */
[----:B------:R-:W-:Y:S02]  /*2270*/  DADD R30, R26, R32 ;  /* 0x000000001a1e7229 */ /* 0x000fe40000000020 */
[----:B------:R-:W-:Y:S01]  /*2280*/  DADD R28, R28, -UR4 ;  /* 0x800000041c1c7e29 */ /* 0x000fe20008000000 */
[----:B------:R-:W-:Y:S01]  /*2290*/  UMOV UR4, 0xfefa39ef ;  /* 0xfefa39ef00047882 */ /* 0x000fe20000000000 */
[----:B------:R-:W-:-:S04]  /*22a0*/  UMOV UR5, 0x3fe62e42 ;  /* 0x3fe62e4200057882 */ /* 0x000fc80000000000 */
[--C-:B------:R-:W-:Y:S02]  /*22b0*/  DADD R34, R26, -R30.reuse ;  /* 0x000000001a227229 */ /* 0x100fe4000000081e */
[----:B------:R-:W-:-:S06]  /*22c0*/  DFMA R24, R28, UR4, R30 ;  /* 0x000000041c187c2b */ /* 0x000fcc000800001e */
[----:B------:R-:W-:Y:S02]  /*22d0*/  DADD R34, R32, R34 ;  /* 0x0000000020227229 */ /* 0x000fe40000000022 */
[----:B------:R-:W-:-:S08]  /*22e0*/  DFMA R26, R28, -UR4, R24 ;  /* 0x800000041c1a7c2b */ /* 0x000fd00008000018 */
[----:B------:R-:W-:-:S08]  /*22f0*/  DADD R26, -R30, R26 ;  /* 0x000000001e1a7229 */ /* 0x000fd0000000011a */
[----:B------:R-:W-:-:S08]  /*2300*/  DADD R26, R34, -R26 ;  /* 0x00000000221a7229 */ /* 0x000fd0000000081a */
[----:B------:R-:W-:-:S08]  /*2310*/  DFMA R28, R28, UR6, R26 ;  /* 0x000000061c1c7c2b */ /* 0x000fd0000800001a */
[----:B------:R-:W-:-:S08]  /*2320*/  DADD R26, R24, R28 ;  /* 0x00000000181a7229 */ /* 0x000fd0000000001c */
[----:B------:R-:W-:Y:S02]  /*2330*/  DADD R24, R24, -R26 ;  /* 0x0000000018187229 */ /* 0x000fe4000000081a */
[----:B------:R-:W-:-:S06]  /*2340*/  DMUL R34, R26, 2 ;  /* 0x400000001a227828 */ /* 0x000fcc0000000000 */
[----:B------:R-:W-:Y:S02]  /*2350*/  DADD R24, R28, R24 ;  /* 0x000000001c187229 */ /* 0x000fe40000000018 */
[----:B------:R-:W-:-:S08]  /*2360*/  DFMA R32, R26, 2, -R34 ;  /* 0x400000001a20782b */ /* 0x000fd00000000822 */
[----:B------:R-:W-:Y:S01]  /*2370*/  DFMA R32, R24, 2, R32 ;  /* 0x400000001820782b */ /* 0x000fe20000000020 */
[----:B------:R-:W-:Y:S02]  /*2380*/  IMAD.MOV.U32 R24, RZ, RZ, 0x652b82fe ;  /* 0x652b82feff187424 */ /* 0x000fe400078e00ff */
[----:B------:R-:W-:-:S05]  /*2390*/  IMAD.MOV.U32 R25, RZ, RZ, 0x3ff71547 ;  /* 0x3ff71547ff197424 */ /* 0x000fca00078e00ff */
[----:B------:R-:W-:-:S08]  /*23a0*/  DADD R26, R34, R32 ;  /* 0x00000000221a7229 */ /* 0x000fd00000000020 */
[----:B------:R-:W-:Y:S02]  /*23b0*/  DFMA R24, R26, R24, 6.75539944105574400000e+15 ;  /* 0x433800001a18742b */ /* 0x000fe40000000018 */
[----:B------:R-:W-:Y:S01]  /*23c0*/  FSETP.GEU.AND P2, PT, |R27|, 4.1917929649353027344, PT ;  /* 0x4086232b1b00780b */ /* 0x000fe20003f4e200 */
[----:B------:R-:W-:-:S05]  /*23d0*/  DADD R34, R34, -R26 ;  /* 0x0000000022227229 */ /* 0x000fca000000081a */
[----:B------:R-:W-:-:S03]  /*23e0*/  DADD R28, R24, -6.75539944105574400000e+15 ;  /* 0xc3380000181c7429 */ /* 0x000fc60000000000 */
[----:B------:R-:W-:-:S05]  /*23f0*/  DADD R32, R32, R34 ;  /* 0x0000000020207229 */ /* 0x000fca0000000022 */
[----:B------:R-:W-:Y:S01]  /*2400*/  DFMA R30, R28, -UR4, R26 ;  /* 0x800000041c1e7c2b */ /* 0x000fe2000800001a */
[----:B------:R-:W-:Y:S01]  /*2410*/  UMOV UR4, 0x3b39803f ;  /* 0x3b39803f00047882 */ /* 0x000fe20000000000 */
[----:B------:R-:W-:-:S06]  /*2420*/  UMOV UR5, 0x3c7abc9e ;  /* 0x3c7abc9e00057882 */ /* 0x000fcc0000000000 */
[----:B------:R-:W-:Y:S01]  /*2430*/  DFMA R30, R28, -UR4, R30 ;  /* 0x800000041c1e7c2b */ /* 0x000fe2000800001e */
[----:B------:R-:W-:Y:S01]  /*2440*/  UMOV UR4, 0x69ce2bdf ;  /* 0x69ce2bdf00047882 */ /* 0x000fe20000000000 */
[----:B------:R-:W-:Y:S01]  /*2450*/  MOV R28, 0xfca213ea ;  /* 0xfca213ea001c7802 */ /* 0x000fe20000000f00 */
[----:B------:R-:W-:Y:S01]  /*2460*/  IMAD.MOV.U32 R29, RZ, RZ, 0x3e928af3 ;  /* 0x3e928af3ff1d7424 */ /* 0x000fe200078e00ff */
[----:B------:R-:W-:-:S05]  /*2470*/  UMOV UR5, 0x3e5ade15 ;  /* 0x3e5ade1500057882 */ /* 0x000fca0000000000 */
[----:B------:R-:W-:Y:S01]  /*2480*/  DFMA R28, R30, UR4, R28 ;  /* 0x000000041e1c7c2b */ /* 0x000fe2000800001c */
[----:B------:R-:W-:Y:S01]  /*2490*/  UMOV UR4, 0x62401315 ;  /* 0x6240131500047882 */ /* 0x000fe20000000000 */
[----:B------:R-:W-:-:S06]  /*24a0*/  UMOV UR5, 0x3ec71dee ;  /* 0x3ec71dee00057882 */ /* 0x000fcc0000000000 */
[----:B------:R-:W-:Y:S01]  /*24b0*/  DFMA R28, R30, R28, UR4 ;  /* 0x000000041e1c7e2b */ /* 0x000fe2000800001c */
        /* <DEDUP_REMOVED lines=20> */
[----:B------:R-:W-:-:S08]  /*2600*/  DFMA R28, R30, R28, UR4 ;  /* 0x000000041e1c7e2b */ /* 0x000fd0000800001c */
[----:B------:R-:W-:-:S08]  /*2610*/  DFMA R28, R30, R28, 1 ;  /* 0x3ff000001e1c742b */ /* 0x000fd0000000001c */
[----:B------:R-:W-:-:S10]  /*2620*/  DFMA R28, R30, R28, 1 ;  /* 0x3ff000001e1c742b */ /* 0x000fd4000000001c */
[----:B------:R-:W-:Y:S01]  /*2630*/  IMAD R31, R24, 0x100000, R29 ;  /* 0x00100000181f7824 */ /* 0x000fe200078e021d */
[----:B------:R-:W-:Y:S01]  /*2640*/  MOV R30, R28 ;  /* 0x0000001c001e7202 */ /* 0x000fe20000000f00 */
[----:B------:R-:W-:Y:S06]  /*2650*/  @!P2 BRA `(.L_x_90) ;  /* 0x000000000030a947 */ /* 0x000fec0003800000 */
[----:B------:R-:W-:Y:S01]  /*2660*/  FSETP.GEU.AND P3, PT, |R27|, 4.2275390625, PT ;  /* 0x408748001b00780b */ /* 0x000fe20003f6e200 */
[C---:B------:R-:W-:Y:S02]  /*2670*/  DADD R30, R26.reuse, +INF ;  /* 0x7ff000001a1e7429 */ /* 0x040fe40000000000 */
[----:B------:R-:W-:-:S08]  /*2680*/  DSETP.GEU.AND P2, PT, R26, RZ, PT ;  /* 0x000000ff1a00722a */ /* 0x000fd00003f4e000 */
[----:B------:R-:W-:Y:S02]  /*2690*/  FSEL R30, R30, RZ, P2 ;  /* 0x000000ff1e1e7208 */ /* 0x000fe40001000000 */
[----:B------:R-:W-:Y:S02]  /*26a0*/  @!P3 LEA.HI R25, R24, R24, RZ, 0x1 ;  /* 0x000000181819b211 */ /* 0x000fe400078f08ff */
[----:B------:R-:W-:Y:S02]  /*26b0*/  FSEL R31, R31, RZ, P2 ;  /* 0x000000ff1f1f7208 */ /* 0x000fe40001000000 */
[----:B------:R-:W-:-:S05]  /*26c0*/  @!P3 SHF.R.S32.HI R25, RZ, 0x1, R25 ;  /* 0x00000001ff19b819 */ /* 0x000fca0000011419 */
[----:B------:R-:W-:Y:S02]  /*26d0*/  @!P3 IMAD.IADD R24, R24, 0x1, -R25 ;  /* 0x000000011818b824 */ /* 0x000fe400078e0a19 */
[----:B------:R-:W-:-:S03]  /*26e0*/  @!P3 IMAD R29, R25, 0x100000, R29 ;  /* 0x00100000191db824 */ /* 0x000fc600078e021d */
[----:B------:R-:W-:Y:S02]  /*26f0*/  @!P3 LEA R25, R24, 0x3ff00000, 0x14 ;  /* 0x3ff000001819b811 */ /* 0x000fe400078ea0ff */
[----:B------:R-:W-:-:S06]  /*2700*/  @!P3 MOV R24, RZ ;  /* 0x000000ff0018b202 */ /* 0x000fcc0000000f00 */
[----:B------:R-:W-:-:S11]  /*2710*/  @!P3 DMUL R30, R28, R24 ;  /* 0x000000181c1eb228 */ /* 0x000fd60000000000 */
.L_x_90:
[----:B------:R-:W-:Y:S01]  /*2720*/  DFMA R32, R32, R30, R30 ;  /* 0x0000001e2020722b */ /* 0x000fe2000000001e */
[----:B------:R-:W-:Y:S01]  /*2730*/  IMAD.MOV.U32 R51, RZ, RZ, 0x0 ;  /* 0x00000000ff337424 */ /* 0x000fe200078e00ff */
[----:B------:R-:W-:-:S08]  /*2740*/  DSETP.NEU.AND P2, PT, |R30|, +INF , PT ;  /* 0x7ff000001e00742a */ /* 0x000fd00003f4d200 */
[----:B------:R-:W-:Y:S02]  /*2750*/  FSEL R26, R30, R32, !P2 ;  /* 0x000000201e1a7208 */ /* 0x000fe40005000000 */
[----:B------:R-:W-:Y:S01]  /*2760*/  FSEL R30, R31, R33, !P2 ;  /* 0x000000211f1e7208 */ /* 0x000fe20005000000 */
[----:B------:R-:W-:Y:S06]  /*2770*/  RET.REL.NODEC R50 `(_Z12calcDistance10PointFieldP13DistanceField) ;  /* 0xffffffd832207950 */ /* 0x000fec0003c3ffff */
.L_x_91:
        /* <DEDUP_REMOVED lines=16> */
.L_x_94:


//--------------------- .nv.shared.reserved.0     --------------------------
	.section	.nv.shared.reserved.0,"aw",@nobits
	.weak		__nv_reservedSMEM_offset_0_alias
	.size		__nv_reservedSMEM_offset_0_alias, 0, 64
	.other		__nv_reservedSMEM_offset_0_alias,@"STO_CUDA_RESERVED_SHARED STV_DEFAULT"
__nv_reservedSMEM_offset_0_alias:
	.zero		0
	.zero		64


//--------------------- .nv.constant0._Z9calcNoise13DistanceFieldP10NoiseField --------------------------
	.section	.nv.constant0._Z9calcNoise13DistanceFieldP10NoiseField,"a",@progbits
	.sectionflags	@""
	.align	4
.nv.constant0._Z9calcNoise13DistanceFieldP10NoiseField:
	.zero		920


//--------------------- .nv.constant0._Z12calcDistance10PointFieldP13DistanceField --------------------------
	.section	.nv.constant0._Z12calcDistance10PointFieldP13DistanceField,"a",@progbits
	.sectionflags	@""
	.align	4
.nv.constant0._Z12calcDistance10PointFieldP13DistanceField:
	.zero		920


//--------------------- SYMBOLS --------------------------

	.type		.nv.reservedSmem.offset0,@object
	.size		.nv.reservedSmem.offset0,0x4
	.type		malloc,@function
	.type		free,@function
